//
// Generated by NVIDIA NVVM Compiler
//
// Compiler Build ID: CL-36424714
// Cuda compilation tools, release 13.0, V13.0.88
// Based on NVVM 20.0.0
//

.version 9.0
.target sm_100
.address_size 64

	// .globl	_Z15scanSingleBlockPjS_S_i
.extern .shared .align 16 .b8 temp[];

.visible .entry _Z15scanSingleBlockPjS_S_i(
	.param .u64 .ptr .align 1 _Z15scanSingleBlockPjS_S_i_param_0,
	.param .u64 .ptr .align 1 _Z15scanSingleBlockPjS_S_i_param_1,
	.param .u64 .ptr .align 1 _Z15scanSingleBlockPjS_S_i_param_2,
	.param .u32 _Z15scanSingleBlockPjS_S_i_param_3
)
{
	.reg .pred 	%p<24>;
	.reg .b32 	%r<261>;
	.reg .b64 	%rd<13>;

	ld.param.u64 	%rd5, [_Z15scanSingleBlockPjS_S_i_param_0];
	ld.param.u64 	%rd3, [_Z15scanSingleBlockPjS_S_i_param_1];
	ld.param.u64 	%rd4, [_Z15scanSingleBlockPjS_S_i_param_2];
	ld.param.u32 	%r15, [_Z15scanSingleBlockPjS_S_i_param_3];
	cvta.to.global.u64 	%rd6, %rd5;
	mov.u32 	%r1, %tid.x;
	mov.u32 	%r2, %ctaid.x;
	shl.b32 	%r17, %r2, 9;
	add.s32 	%r3, %r17, %r1;
	setp.ge.s32 	%p1, %r3, %r15;
	mul.wide.u32 	%rd7, %r3, 4;
	add.s64 	%rd1, %rd6, %rd7;
	mov.b32 	%r259, 0;
	@%p1 bra 	$L__BB0_2;
	ld.global.u32 	%r259, [%rd1];
$L__BB0_2:
	shr.u32 	%r19, %r1, 5;
	add.s32 	%r20, %r19, %r1;
	shl.b32 	%r21, %r20, 2;
	mov.u32 	%r22, temp;
	add.s32 	%r6, %r22, %r21;
	st.shared.u32 	[%r6], %r259;
	add.s32 	%r7, %r3, 256;
	setp.ge.s32 	%p2, %r7, %r15;
	mov.b32 	%r260, 0;
	@%p2 bra 	$L__BB0_4;
	ld.global.u32 	%r260, [%rd1+1024];
$L__BB0_4:
	add.s32 	%r23, %r1, 256;
	shr.u32 	%r24, %r23, 5;
	add.s32 	%r25, %r24, %r1;
	shl.b32 	%r26, %r25, 2;
	add.s32 	%r10, %r22, %r26;
	st.shared.u32 	[%r10+1024], %r260;
	shl.b32 	%r28, %r1, 1;
	or.b32  	%r11, %r28, 1;
	add.s32 	%r12, %r28, 2;
	bar.sync 	0;
	setp.gt.u32 	%p3, %r1, 255;
	shr.u32 	%r29, %r1, 4;
	add.s32 	%r30, %r29, %r28;
	shl.b32 	%r31, %r30, 2;
	add.s32 	%r13, %r22, %r31;
	shr.u32 	%r32, %r28, 5;
	add.s32 	%r33, %r32, %r28;
	shl.b32 	%r34, %r33, 2;
	add.s32 	%r14, %r22, %r34;
	@%p3 bra 	$L__BB0_6;
	ld.shared.u32 	%r35, [%r13];
	ld.shared.u32 	%r36, [%r14+4];
	add.s32 	%r37, %r36, %r35;
	st.shared.u32 	[%r14+4], %r37;
$L__BB0_6:
	bar.sync 	0;
	setp.gt.u32 	%p4, %r1, 127;
	@%p4 bra 	$L__BB0_8;
	shl.b32 	%r38, %r11, 1;
	add.s32 	%r39, %r38, -1;
	shl.b32 	%r40, %r12, 1;
	shr.u32 	%r41, %r39, 5;
	add.s32 	%r42, %r41, %r38;
	shr.u32 	%r43, %r38, 5;
	add.s32 	%r44, %r43, %r40;
	shl.b32 	%r45, %r42, 2;
	add.s32 	%r47, %r22, %r45;
	ld.shared.u32 	%r48, [%r47+-4];
	shl.b32 	%r49, %r44, 2;
	add.s32 	%r50, %r22, %r49;
	ld.shared.u32 	%r51, [%r50+-4];
	add.s32 	%r52, %r51, %r48;
	st.shared.u32 	[%r50+-4], %r52;
$L__BB0_8:
	bar.sync 	0;
	setp.gt.u32 	%p5, %r1, 63;
	@%p5 bra 	$L__BB0_10;
	shl.b32 	%r53, %r11, 2;
	add.s32 	%r54, %r53, -1;
	shl.b32 	%r55, %r12, 2;
	shr.u32 	%r56, %r54, 5;
	add.s32 	%r57, %r56, %r53;
	shr.u32 	%r58, %r53, 5;
	add.s32 	%r59, %r58, %r55;
	shl.b32 	%r60, %r57, 2;
	add.s32 	%r62, %r22, %r60;
	ld.shared.u32 	%r63, [%r62+-4];
	shl.b32 	%r64, %r59, 2;
	add.s32 	%r65, %r22, %r64;
	ld.shared.u32 	%r66, [%r65+-4];
	add.s32 	%r67, %r66, %r63;
	st.shared.u32 	[%r65+-4], %r67;
$L__BB0_10:
	bar.sync 	0;
	setp.gt.u32 	%p6, %r1, 31;
	@%p6 bra 	$L__BB0_12;
	shl.b32 	%r68, %r11, 3;
	add.s32 	%r69, %r68, -1;
	shl.b32 	%r70, %r12, 3;
	shr.u32 	%r71, %r69, 5;
	add.s32 	%r72, %r71, %r68;
	shr.u32 	%r73, %r68, 5;
	add.s32 	%r74, %r73, %r70;
	shl.b32 	%r75, %r72, 2;
	add.s32 	%r77, %r22, %r75;
	ld.shared.u32 	%r78, [%r77+-4];
	shl.b32 	%r79, %r74, 2;
	add.s32 	%r80, %r22, %r79;
	ld.shared.u32 	%r81, [%r80+-4];
	add.s32 	%r82, %r81, %r78;
	st.shared.u32 	[%r80+-4], %r82;
$L__BB0_12:
	bar.sync 	0;
	setp.gt.u32 	%p7, %r1, 15;
	@%p7 bra 	$L__BB0_14;
	shl.b32 	%r83, %r11, 4;
	add.s32 	%r84, %r83, -1;
	shl.b32 	%r85, %r12, 4;
	shr.u32 	%r86, %r84, 5;
	add.s32 	%r87, %r86, %r83;
	shr.u32 	%r88, %r83, 5;
	add.s32 	%r89, %r88, %r85;
	shl.b32 	%r90, %r87, 2;
	add.s32 	%r92, %r22, %r90;
	ld.shared.u32 	%r93, [%r92+-4];
	shl.b32 	%r94, %r89, 2;
	add.s32 	%r95, %r22, %r94;
	ld.shared.u32 	%r96, [%r95+-4];
	add.s32 	%r97, %r96, %r93;
	st.shared.u32 	[%r95+-4], %r97;
$L__BB0_14:
	bar.sync 	0;
	setp.gt.u32 	%p8, %r1, 7;
	@%p8 bra 	$L__BB0_16;
	shl.b32 	%r98, %r11, 5;
	add.s32 	%r99, %r98, -1;
	shl.b32 	%r100, %r12, 5;
	shr.u32 	%r101, %r99, 5;
	add.s32 	%r102, %r101, %r98;
	add.s32 	%r103, %r11, %r100;
	shl.b32 	%r104, %r102, 2;
	add.s32 	%r106, %r22, %r104;
	ld.shared.u32 	%r107, [%r106+-4];
	shl.b32 	%r108, %r103, 2;
	add.s32 	%r109, %r22, %r108;
	ld.shared.u32 	%r110, [%r109+-4];
	add.s32 	%r111, %r110, %r107;
	st.shared.u32 	[%r109+-4], %r111;
$L__BB0_16:
	bar.sync 	0;
	setp.gt.u32 	%p9, %r1, 3;
	@%p9 bra 	$L__BB0_18;
	shl.b32 	%r112, %r11, 6;
	add.s32 	%r113, %r112, -1;
	shl.b32 	%r114, %r12, 6;
	shr.u32 	%r115, %r113, 5;
	add.s32 	%r116, %r115, %r112;
	shr.u32 	%r117, %r112, 5;
	add.s32 	%r118, %r114, %r117;
	shl.b32 	%r119, %r118, 2;
	shl.b32 	%r120, %r116, 2;
	add.s32 	%r122, %r22, %r120;
	ld.shared.u32 	%r123, [%r122+-4];
	add.s32 	%r124, %r22, %r119;
	ld.shared.u32 	%r125, [%r124];
	add.s32 	%r126, %r125, %r123;
	st.shared.u32 	[%r124], %r126;
$L__BB0_18:
	bar.sync 	0;
	setp.gt.u32 	%p10, %r1, 1;
	@%p10 bra 	$L__BB0_20;
	shl.b32 	%r127, %r11, 7;
	add.s32 	%r128, %r127, -1;
	shl.b32 	%r129, %r12, 7;
	shr.u32 	%r130, %r128, 5;
	add.s32 	%r131, %r130, %r127;
	shr.u32 	%r132, %r127, 5;
	add.s32 	%r133, %r129, %r132;
	shl.b32 	%r134, %r133, 2;
	shl.b32 	%r135, %r131, 2;
	add.s32 	%r137, %r22, %r135;
	ld.shared.u32 	%r138, [%r137+-4];
	add.s32 	%r139, %r22, %r134;
	ld.shared.u32 	%r140, [%r139+8];
	add.s32 	%r141, %r140, %r138;
	st.shared.u32 	[%r139+8], %r141;
$L__BB0_20:
	bar.sync 	0;
	setp.ne.s32 	%p11, %r1, 0;
	@%p11 bra 	$L__BB0_22;
	ld.shared.u32 	%r142, [temp+1048];
	ld.shared.u32 	%r143, [temp+2104];
	add.s32 	%r144, %r143, %r142;
	st.shared.u32 	[temp+2104], %r144;
$L__BB0_22:
	setp.ne.s32 	%p12, %r1, 0;
	bar.sync 	0;
	@%p12 bra 	$L__BB0_24;
	ld.shared.u32 	%r145, [temp+2104];
	cvta.to.global.u64 	%rd8, %rd4;
	mul.wide.u32 	%rd9, %r2, 4;
	add.s64 	%rd10, %rd8, %rd9;
	st.global.u32 	[%rd10], %r145;
	mov.b32 	%r146, 0;
	st.shared.u32 	[temp+2104], %r146;
$L__BB0_24:
	setp.ne.s32 	%p13, %r1, 0;
	bar.sync 	0;
	@%p13 bra 	$L__BB0_26;
	ld.shared.u32 	%r147, [temp+1048];
	ld.shared.u32 	%r148, [temp+2104];
	st.shared.u32 	[temp+1048], %r148;
	add.s32 	%r149, %r148, %r147;
	st.shared.u32 	[temp+2104], %r149;
$L__BB0_26:
	setp.gt.u32 	%p14, %r1, 1;
	bar.sync 	0;
	@%p14 bra 	$L__BB0_28;
	shl.b32 	%r150, %r11, 7;
	add.s32 	%r151, %r150, -1;
	shl.b32 	%r152, %r12, 7;
	shr.u32 	%r153, %r151, 5;
	add.s32 	%r154, %r153, %r150;
	shr.u32 	%r155, %r150, 5;
	add.s32 	%r156, %r152, %r155;
	shl.b32 	%r157, %r156, 2;
	shl.b32 	%r158, %r154, 2;
	add.s32 	%r160, %r22, %r158;
	ld.shared.u32 	%r161, [%r160+-4];
	add.s32 	%r162, %r22, %r157;
	ld.shared.u32 	%r163, [%r162+8];
	st.shared.u32 	[%r160+-4], %r163;
	add.s32 	%r164, %r163, %r161;
	st.shared.u32 	[%r162+8], %r164;
$L__BB0_28:
	setp.gt.u32 	%p15, %r1, 3;
	bar.sync 	0;
	@%p15 bra 	$L__BB0_30;
	shl.b32 	%r165, %r11, 6;
	add.s32 	%r166, %r165, -1;
	shl.b32 	%r167, %r12, 6;
	shr.u32 	%r168, %r166, 5;
	add.s32 	%r169, %r168, %r165;
	shr.u32 	%r170, %r165, 5;
	add.s32 	%r171, %r167, %r170;
	shl.b32 	%r172, %r171, 2;
	shl.b32 	%r173, %r169, 2;
	add.s32 	%r175, %r22, %r173;
	ld.shared.u32 	%r176, [%r175+-4];
	add.s32 	%r177, %r22, %r172;
	ld.shared.u32 	%r178, [%r177];
	st.shared.u32 	[%r175+-4], %r178;
	add.s32 	%r179, %r178, %r176;
	st.shared.u32 	[%r177], %r179;
$L__BB0_30:
	setp.gt.u32 	%p16, %r1, 7;
	bar.sync 	0;
	@%p16 bra 	$L__BB0_32;
	shl.b32 	%r180, %r11, 5;
	add.s32 	%r181, %r180, -1;
	shl.b32 	%r182, %r12, 5;
	shr.u32 	%r183, %r181, 5;
	add.s32 	%r184, %r183, %r180;
	add.s32 	%r185, %r11, %r182;
	shl.b32 	%r186, %r184, 2;
	add.s32 	%r188, %r22, %r186;
	ld.shared.u32 	%r189, [%r188+-4];
	shl.b32 	%r190, %r185, 2;
	add.s32 	%r191, %r22, %r190;
	ld.shared.u32 	%r192, [%r191+-4];
	st.shared.u32 	[%r188+-4], %r192;
	add.s32 	%r193, %r192, %r189;
	st.shared.u32 	[%r191+-4], %r193;
$L__BB0_32:
	setp.gt.u32 	%p17, %r1, 15;
	bar.sync 	0;
	@%p17 bra 	$L__BB0_34;
	shl.b32 	%r194, %r11, 4;
	add.s32 	%r195, %r194, -1;
	shl.b32 	%r196, %r12, 4;
	shr.u32 	%r197, %r195, 5;
	add.s32 	%r198, %r197, %r194;
	shr.u32 	%r199, %r194, 5;
	add.s32 	%r200, %r199, %r196;
	shl.b32 	%r201, %r198, 2;
	add.s32 	%r203, %r22, %r201;
	ld.shared.u32 	%r204, [%r203+-4];
	shl.b32 	%r205, %r200, 2;
	add.s32 	%r206, %r22, %r205;
	ld.shared.u32 	%r207, [%r206+-4];
	st.shared.u32 	[%r203+-4], %r207;
	add.s32 	%r208, %r207, %r204;
	st.shared.u32 	[%r206+-4], %r208;
$L__BB0_34:
	setp.gt.u32 	%p18, %r1, 31;
	bar.sync 	0;
	@%p18 bra 	$L__BB0_36;
	shl.b32 	%r209, %r11, 3;
	add.s32 	%r210, %r209, -1;
	shl.b32 	%r211, %r12, 3;
	shr.u32 	%r212, %r210, 5;
	add.s32 	%r213, %r212, %r209;
	shr.u32 	%r214, %r209, 5;
	add.s32 	%r215, %r214, %r211;
	shl.b32 	%r216, %r213, 2;
	add.s32 	%r218, %r22, %r216;
	ld.shared.u32 	%r219, [%r218+-4];
	shl.b32 	%r220, %r215, 2;
	add.s32 	%r221, %r22, %r220;
	ld.shared.u32 	%r222, [%r221+-4];
	st.shared.u32 	[%r218+-4], %r222;
	add.s32 	%r223, %r222, %r219;
	st.shared.u32 	[%r221+-4], %r223;
$L__BB0_36:
	setp.gt.u32 	%p19, %r1, 63;
	bar.sync 	0;
	@%p19 bra 	$L__BB0_38;
	shl.b32 	%r224, %r11, 2;
	add.s32 	%r225, %r224, -1;
	shl.b32 	%r226, %r12, 2;
	shr.u32 	%r227, %r225, 5;
	add.s32 	%r228, %r227, %r224;
	shr.u32 	%r229, %r224, 5;
	add.s32 	%r230, %r229, %r226;
	shl.b32 	%r231, %r228, 2;
	add.s32 	%r233, %r22, %r231;
	ld.shared.u32 	%r234, [%r233+-4];
	shl.b32 	%r235, %r230, 2;
	add.s32 	%r236, %r22, %r235;
	ld.shared.u32 	%r237, [%r236+-4];
	st.shared.u32 	[%r233+-4], %r237;
	add.s32 	%r238, %r237, %r234;
	st.shared.u32 	[%r236+-4], %r238;
$L__BB0_38:
	setp.gt.u32 	%p20, %r1, 127;
	bar.sync 	0;
	@%p20 bra 	$L__BB0_40;
	shl.b32 	%r239, %r11, 1;
	add.s32 	%r240, %r239, -1;
	shl.b32 	%r241, %r12, 1;
	shr.u32 	%r242, %r240, 5;
	add.s32 	%r243, %r242, %r239;
	shr.u32 	%r244, %r239, 5;
	add.s32 	%r245, %r244, %r241;
	shl.b32 	%r246, %r243, 2;
	add.s32 	%r248, %r22, %r246;
	ld.shared.u32 	%r249, [%r248+-4];
	shl.b32 	%r250, %r245, 2;
	add.s32 	%r251, %r22, %r250;
	ld.shared.u32 	%r252, [%r251+-4];
	st.shared.u32 	[%r248+-4], %r252;
	add.s32 	%r253, %r252, %r249;
	st.shared.u32 	[%r251+-4], %r253;
$L__BB0_40:
	setp.gt.u32 	%p21, %r1, 255;
	bar.sync 	0;
	@%p21 bra 	$L__BB0_42;
	ld.shared.u32 	%r254, [%r13];
	ld.shared.u32 	%r255, [%r14+4];
	st.shared.u32 	[%r13], %r255;
	add.s32 	%r256, %r255, %r254;
	st.shared.u32 	[%r14+4], %r256;
$L__BB0_42:
	setp.ge.s32 	%p22, %r3, %r15;
	bar.sync 	0;
	cvta.to.global.u64 	%rd11, %rd3;
	add.s64 	%rd2, %rd11, %rd7;
	@%p22 bra 	$L__BB0_44;
	ld.shared.u32 	%r257, [%r6];
	st.global.u32 	[%rd2], %r257;
$L__BB0_44:
	setp.ge.s32 	%p23, %r7, %r15;
	@%p23 bra 	$L__BB0_46;
	ld.shared.u32 	%r258, [%r10+1024];
	st.global.u32 	[%rd2+1024], %r258;
$L__BB0_46:
	ret;

}
	// .globl	_Z17addMultiBlockSumsPjS_ii
.visible .entry _Z17addMultiBlockSumsPjS_ii(
	.param .u64 .ptr .align 1 _Z17addMultiBlockSumsPjS_ii_param_0,
	.param .u64 .ptr .align 1 _Z17addMultiBlockSumsPjS_ii_param_1,
	.param .u32 _Z17addMultiBlockSumsPjS_ii_param_2,
	.param .u32 _Z17addMultiBlockSumsPjS_ii_param_3
)
{
	.reg .pred 	%p<2>;
	.reg .b32 	%r<9>;
	.reg .b64 	%rd<9>;

	ld.param.u64 	%rd1, [_Z17addMultiBlockSumsPjS_ii_param_0];
	ld.param.u64 	%rd2, [_Z17addMultiBlockSumsPjS_ii_param_1];
	ld.param.u32 	%r3, [_Z17addMultiBlockSumsPjS_ii_param_2];
	mov.u32 	%r1, %ctaid.x;
	mov.u32 	%r4, %tid.x;
	shl.b32 	%r5, %r1, 9;
	add.s32 	%r2, %r5, %r4;
	setp.ge.s32 	%p1, %r2, %r3;
	@%p1 bra 	$L__BB1_2;
	cvta.to.global.u64 	%rd3, %rd2;
	cvta.to.global.u64 	%rd4, %rd1;
	mul.wide.u32 	%rd5, %r1, 4;
	add.s64 	%rd6, %rd3, %rd5;
	ld.global.u32 	%r6, [%rd6];
	mul.wide.u32 	%rd7, %r2, 4;
	add.s64 	%rd8, %rd4, %rd7;
	ld.global.u32 	%r7, [%rd8];
	add.s32 	%r8, %r7, %r6;
	st.global.u32 	[%rd8], %r8;
$L__BB1_2:
	ret;

}
	// .globl	_Z17extractBitsKernelIjEvPT_Pjij
.visible .entry _Z17extractBitsKernelIjEvPT_Pjij(
	.param .u64 .ptr .align 1 _Z17extractBitsKernelIjEvPT_Pjij_param_0,
	.param .u64 .ptr .align 1 _Z17extractBitsKernelIjEvPT_Pjij_param_1,
	.param .u32 _Z17extractBitsKernelIjEvPT_Pjij_param_2,
	.param .u32 _Z17extractBitsKernelIjEvPT_Pjij_param_3
)
{
	.reg .pred 	%p<2>;
	.reg .b32 	%r<10>;
	.reg .b64 	%rd<8>;

	ld.param.u64 	%rd1, [_Z17extractBitsKernelIjEvPT_Pjij_param_0];
	ld.param.u64 	%rd2, [_Z17extractBitsKernelIjEvPT_Pjij_param_1];
	ld.param.u32 	%r3, [_Z17extractBitsKernelIjEvPT_Pjij_param_2];
	ld.param.u32 	%r2, [_Z17extractBitsKernelIjEvPT_Pjij_param_3];
	mov.u32 	%r4, %ctaid.x;
	mov.u32 	%r5, %ntid.x;
	mov.u32 	%r6, %tid.x;
	mad.lo.s32 	%r1, %r4, %r5, %r6;
	setp.ge.s32 	%p1, %r1, %r3;
	@%p1 bra 	$L__BB2_2;
	cvta.to.global.u64 	%rd3, %rd1;
	cvta.to.global.u64 	%rd4, %rd2;
	mul.wide.s32 	%rd5, %r1, 4;
	add.s64 	%rd6, %rd3, %rd5;
	ld.global.u32 	%r7, [%rd6];
	shr.u32 	%r8, %r7, %r2;
	and.b32  	%r9, %r8, 1;
	add.s64 	%rd7, %rd4, %rd5;
	st.global.u32 	[%rd7], %r9;
$L__BB2_2:
	ret;

}
	// .globl	_Z13scatterKernelIjEvPT_S1_PjS2_ii
.visible .entry _Z13scatterKernelIjEvPT_S1_PjS2_ii(
	.param .u64 .ptr .align 1 _Z13scatterKernelIjEvPT_S1_PjS2_ii_param_0,
	.param .u64 .ptr .align 1 _Z13scatterKernelIjEvPT_S1_PjS2_ii_param_1,
	.param .u64 .ptr .align 1 _Z13scatterKernelIjEvPT_S1_PjS2_ii_param_2,
	.param .u64 .ptr .align 1 _Z13scatterKernelIjEvPT_S1_PjS2_ii_param_3,
	.param .u32 _Z13scatterKernelIjEvPT_S1_PjS2_ii_param_4,
	.param .u32 _Z13scatterKernelIjEvPT_S1_PjS2_ii_param_5
)
{
	.reg .pred 	%p<6>;
	.reg .b32 	%r<15>;
	.reg .b64 	%rd<19>;

	ld.param.u64 	%rd2, [_Z13scatterKernelIjEvPT_S1_PjS2_ii_param_0];
	ld.param.u64 	%rd3, [_Z13scatterKernelIjEvPT_S1_PjS2_ii_param_1];
	ld.param.u64 	%rd5, [_Z13scatterKernelIjEvPT_S1_PjS2_ii_param_2];
	ld.param.u64 	%rd4, [_Z13scatterKernelIjEvPT_S1_PjS2_ii_param_3];
	ld.param.u32 	%r5, [_Z13scatterKernelIjEvPT_S1_PjS2_ii_param_4];
	ld.param.u32 	%r6, [_Z13scatterKernelIjEvPT_S1_PjS2_ii_param_5];
	cvta.to.global.u64 	%rd1, %rd5;
	mov.u32 	%r7, %ctaid.x;
	mov.u32 	%r8, %ntid.x;
	mov.u32 	%r9, %tid.x;
	mad.lo.s32 	%r1, %r7, %r8, %r9;
	setp.ge.s32 	%p1, %r1, %r5;
	@%p1 bra 	$L__BB3_6;
	cvta.to.global.u64 	%rd6, %rd4;
	mul.wide.s32 	%rd7, %r1, 4;
	add.s64 	%rd8, %rd6, %rd7;
	ld.global.u32 	%r10, [%rd8];
	setp.ne.s32 	%p2, %r10, 0;
	@%p2 bra 	$L__BB3_3;
	add.s64 	%rd12, %rd1, %rd7;
	ld.global.u32 	%r12, [%rd12];
	sub.s32 	%r14, %r1, %r12;
	bra.uni 	$L__BB3_4;
$L__BB3_3:
	add.s64 	%rd10, %rd1, %rd7;
	ld.global.u32 	%r11, [%rd10];
	add.s32 	%r14, %r11, %r6;
$L__BB3_4:
	setp.lt.s32 	%p3, %r14, 0;
	setp.ge.s32 	%p4, %r14, %r5;
	or.pred  	%p5, %p3, %p4;
	@%p5 bra 	$L__BB3_6;
	cvta.to.global.u64 	%rd13, %rd2;
	add.s64 	%rd15, %rd13, %rd7;
	ld.global.u32 	%r13, [%rd15];
	cvta.to.global.u64 	%rd16, %rd3;
	mul.wide.u32 	%rd17, %r14, 4;
	add.s64 	%rd18, %rd16, %rd17;
	st.global.u32 	[%rd18], %r13;
$L__BB3_6:
	ret;

}
	// .globl	_Z17extractBitsKernelImEvPT_Pjij
.visible .entry _Z17extractBitsKernelImEvPT_Pjij(
	.param .u64 .ptr .align 1 _Z17extractBitsKernelImEvPT_Pjij_param_0,
	.param .u64 .ptr .align 1 _Z17extractBitsKernelImEvPT_Pjij_param_1,
	.param .u32 _Z17extractBitsKernelImEvPT_Pjij_param_2,
	.param .u32 _Z17extractBitsKernelImEvPT_Pjij_param_3
)
{
	.reg .pred 	%p<2>;
	.reg .b32 	%r<9>;
	.reg .b64 	%rd<11>;

	ld.param.u64 	%rd1, [_Z17extractBitsKernelImEvPT_Pjij_param_0];
	ld.param.u64 	%rd2, [_Z17extractBitsKernelImEvPT_Pjij_param_1];
	ld.param.u32 	%r3, [_Z17extractBitsKernelImEvPT_Pjij_param_2];
	ld.param.u32 	%r2, [_Z17extractBitsKernelImEvPT_Pjij_param_3];
	mov.u32 	%r4, %ctaid.x;
	mov.u32 	%r5, %ntid.x;
	mov.u32 	%r6, %tid.x;
	mad.lo.s32 	%r1, %r4, %r5, %r6;
	setp.ge.s32 	%p1, %r1, %r3;
	@%p1 bra 	$L__BB4_2;
	cvta.to.global.u64 	%rd3, %rd1;
	cvta.to.global.u64 	%rd4, %rd2;
	mul.wide.s32 	%rd5, %r1, 8;
	add.s64 	%rd6, %rd3, %rd5;
	ld.global.u64 	%rd7, [%rd6];
	shr.u64 	%rd8, %rd7, %r2;
	cvt.u32.u64 	%r7, %rd8;
	and.b32  	%r8, %r7, 1;
	mul.wide.s32 	%rd9, %r1, 4;
	add.s64 	%rd10, %rd4, %rd9;
	st.global.u32 	[%rd10], %r8;
$L__BB4_2:
	ret;

}
	// .globl	_Z13scatterKernelImEvPT_S1_PjS2_ii
.visible .entry _Z13scatterKernelImEvPT_S1_PjS2_ii(
	.param .u64 .ptr .align 1 _Z13scatterKernelImEvPT_S1_PjS2_ii_param_0,
	.param .u64 .ptr .align 1 _Z13scatterKernelImEvPT_S1_PjS2_ii_param_1,
	.param .u64 .ptr .align 1 _Z13scatterKernelImEvPT_S1_PjS2_ii_param_2,
	.param .u64 .ptr .align 1 _Z13scatterKernelImEvPT_S1_PjS2_ii_param_3,
	.param .u32 _Z13scatterKernelImEvPT_S1_PjS2_ii_param_4,
	.param .u32 _Z13scatterKernelImEvPT_S1_PjS2_ii_param_5
)
{
	.reg .pred 	%p<6>;
	.reg .b32 	%r<14>;
	.reg .b64 	%rd<20>;

	ld.param.u64 	%rd2, [_Z13scatterKernelImEvPT_S1_PjS2_ii_param_0];
	ld.param.u64 	%rd3, [_Z13scatterKernelImEvPT_S1_PjS2_ii_param_1];
	ld.param.u64 	%rd5, [_Z13scatterKernelImEvPT_S1_PjS2_ii_param_2];
	ld.param.u64 	%rd4, [_Z13scatterKernelImEvPT_S1_PjS2_ii_param_3];
	ld.param.u32 	%r5, [_Z13scatterKernelImEvPT_S1_PjS2_ii_param_4];
	ld.param.u32 	%r6, [_Z13scatterKernelImEvPT_S1_PjS2_ii_param_5];
	cvta.to.global.u64 	%rd1, %rd5;
	mov.u32 	%r7, %ctaid.x;
	mov.u32 	%r8, %ntid.x;
	mov.u32 	%r9, %tid.x;
	mad.lo.s32 	%r1, %r7, %r8, %r9;
	setp.ge.s32 	%p1, %r1, %r5;
	@%p1 bra 	$L__BB5_6;
	cvta.to.global.u64 	%rd6, %rd4;
	mul.wide.s32 	%rd7, %r1, 4;
	add.s64 	%rd8, %rd6, %rd7;
	ld.global.u32 	%r10, [%rd8];
	setp.ne.s32 	%p2, %r10, 0;
	@%p2 bra 	$L__BB5_3;
	add.s64 	%rd12, %rd1, %rd7;
	ld.global.u32 	%r12, [%rd12];
	sub.s32 	%r13, %r1, %r12;
	bra.uni 	$L__BB5_4;
$L__BB5_3:
	add.s64 	%rd10, %rd1, %rd7;
	ld.global.u32 	%r11, [%rd10];
	add.s32 	%r13, %r11, %r6;
$L__BB5_4:
	setp.lt.s32 	%p3, %r13, 0;
	setp.ge.s32 	%p4, %r13, %r5;
	or.pred  	%p5, %p3, %p4;
	@%p5 bra 	$L__BB5_6;
	cvta.to.global.u64 	%rd13, %rd2;
	mul.wide.s32 	%rd14, %r1, 8;
	add.s64 	%rd15, %rd13, %rd14;
	ld.global.u64 	%rd16, [%rd15];
	cvta.to.global.u64 	%rd17, %rd3;
	mul.wide.u32 	%rd18, %r13, 8;
	add.s64 	%rd19, %rd17, %rd18;
	st.global.u64 	[%rd19], %rd16;
$L__BB5_6:
	ret;

}


// ===== COMPILED SASS (sm_100) =====

	.target	sm_100

	.elftype	@"ET_EXEC"


//--------------------- .note.nv.tkinfo           --------------------------
	.section	.note.nv.tkinfo,"",@"SHT_NOTE"
	.sectionflags	@"SHF_NOTE_NV_TKINFO"
	.tkinfo
        /*0018*/ 	.word	0x00000002
        /*0030*/ 	.string	""
        /*0030*/ 	.string	"ptxas"
        /*0030*/ 	.string	"Cuda compilation tools, release 13.0, V13.0.88"
        /*0030*/ 	.string	"Build cuda_13.0.r13.0/compiler.36424714_0"
        /*0030*/ 	.string	"-arch sm_100 -m 64 "



//--------------------- .note.nv.cuinfo           --------------------------
	.section	.note.nv.cuinfo,"",@"SHT_NOTE"
	.sectionflags	@"SHF_NOTE_NV_CUINFO"
        /*0018*/ 	.short	0x0002
        /*001a*/ 	.short	0x0064
        /*001c*/ 	.short	0x0082
	.zero		2


//--------------------- .nv.info                  --------------------------
	.section	.nv.info,"",@"SHT_CUDA_INFO"
	.align	4


	//----- nvinfo : EIATTR_REGCOUNT
	.align		4
        /*0000*/ 	.byte	0x04, 0x2f
        /*0002*/ 	.short	(.L_1 - .L_0)
	.align		4
.L_0:
        /*0004*/ 	.word	index@(_Z15scanSingleBlockPjS_S_i)
        /*0008*/ 	.word	0x00000011


	//----- nvinfo : EIATTR_FRAME_SIZE
	.align		4
.L_1:
        /*000c*/ 	.byte	0x04, 0x11
        /*000e*/ 	.short	(.L_3 - .L_2)
	.align		4
.L_2:
        /*0010*/ 	.word	index@(_Z15scanSingleBlockPjS_S_i)
        /*0014*/ 	.word	0x00000000


	//----- nvinfo : EIATTR_REGCOUNT
	.align		4
.L_3:
        /*0018*/ 	.byte	0x04, 0x2f
        /*001a*/ 	.short	(.L_5 - .L_4)
	.align		4
.L_4:
        /*001c*/ 	.word	index@(_Z17addMultiBlockSumsPjS_ii)
        /*0020*/ 	.word	0x0000000c


	//----- nvinfo : EIATTR_FRAME_SIZE
	.align		4
.L_5:
        /*0024*/ 	.byte	0x04, 0x11
        /*0026*/ 	.short	(.L_7 - .L_6)
	.align		4
.L_6:
        /*0028*/ 	.word	index@(_Z17addMultiBlockSumsPjS_ii)
        /*002c*/ 	.word	0x00000000


	//----- nvinfo : EIATTR_REGCOUNT
	.align		4
.L_7:
        /*0030*/ 	.byte	0x04, 0x2f
        /*0032*/ 	.short	(.L_9 - .L_8)
	.align		4
.L_8:
        /*0034*/ 	.word	index@(_Z17extractBitsKernelIjEvPT_Pjij)
        /*0038*/ 	.word	0x0000000a


	//----- nvinfo : EIATTR_FRAME_SIZE
	.align		4
.L_9:
        /*003c*/ 	.byte	0x04, 0x11
        /*003e*/ 	.short	(.L_11 - .L_10)
	.align		4
.L_10:
        /*0040*/ 	.word	index@(_Z17extractBitsKernelIjEvPT_Pjij)
        /*0044*/ 	.word	0x00000000


	//----- nvinfo : EIATTR_REGCOUNT
	.align		4
.L_11:
        /*0048*/ 	.byte	0x04, 0x2f
        /*004a*/ 	.short	(.L_13 - .L_12)
	.align		4
.L_12:
        /*004c*/ 	.word	index@(_Z13scatterKernelIjEvPT_S1_PjS2_ii)
        /*0050*/ 	.word	0x0000000e


	//----- nvinfo : EIATTR_FRAME_SIZE
	.align		4
.L_13:
        /*0054*/ 	.byte	0x04, 0x11
        /*0056*/ 	.short	(.L_15 - .L_14)
	.align		4
.L_14:
        /*0058*/ 	.word	index@(_Z13scatterKernelIjEvPT_S1_PjS2_ii)
        /*005c*/ 	.word	0x00000000


	//----- nvinfo : EIATTR_REGCOUNT
	.align		4
.L_15:
        /*0060*/ 	.byte	0x04, 0x2f
        /*0062*/ 	.short	(.L_17 - .L_16)
	.align		4
.L_16:
        /*0064*/ 	.word	index@(_Z17extractBitsKernelImEvPT_Pjij)
        /*0068*/ 	.word	0x0000000a


	//----- nvinfo : EIATTR_FRAME_SIZE
	.align		4
.L_17:
        /*006c*/ 	.byte	0x04, 0x11
        /*006e*/ 	.short	(.L_19 - .L_18)
	.align		4
.L_18:
        /*0070*/ 	.word	index@(_Z17extractBitsKernelImEvPT_Pjij)
        /*0074*/ 	.word	0x00000000


	//----- nvinfo : EIATTR_REGCOUNT
	.align		4
.L_19:
        /*0078*/ 	.byte	0x04, 0x2f
        /*007a*/ 	.short	(.L_21 - .L_20)
	.align		4
.L_20:
        /*007c*/ 	.word	index@(_Z13scatterKernelImEvPT_S1_PjS2_ii)
        /*0080*/ 	.word	0x0000000e


	//----- nvinfo : EIATTR_FRAME_SIZE
	.align		4
.L_21:
        /*0084*/ 	.byte	0x04, 0x11
        /*0086*/ 	.short	(.L_23 - .L_22)
	.align		4
.L_22:
        /*0088*/ 	.word	index@(_Z13scatterKernelImEvPT_S1_PjS2_ii)
        /*008c*/ 	.word	0x00000000


	//----- nvinfo : EIATTR_MIN_STACK_SIZE
	.align		4
.L_23:
        /*0090*/ 	.byte	0x04, 0x12
        /*0092*/ 	.short	(.L_25 - .L_24)
	.align		4
.L_24:
        /*0094*/ 	.word	index@(_Z13scatterKernelImEvPT_S1_PjS2_ii)
        /*0098*/ 	.word	0x00000000


	//----- nvinfo : EIATTR_MIN_STACK_SIZE
	.align		4
.L_25:
        /*009c*/ 	.byte	0x04, 0x12
        /*009e*/ 	.short	(.L_27 - .L_26)
	.align		4
.L_26:
        /*00a0*/ 	.word	index@(_Z17extractBitsKernelImEvPT_Pjij)
        /*00a4*/ 	.word	0x00000000


	//----- nvinfo : EIATTR_MIN_STACK_SIZE
	.align		4
.L_27:
        /*00a8*/ 	.byte	0x04, 0x12
        /*00aa*/ 	.short	(.L_29 - .L_28)
	.align		4
.L_28:
        /*00ac*/ 	.word	index@(_Z13scatterKernelIjEvPT_S1_PjS2_ii)
        /*00b0*/ 	.word	0x00000000


	//----- nvinfo : EIATTR_MIN_STACK_SIZE
	.align		4
.L_29:
        /*00b4*/ 	.byte	0x04, 0x12
        /*00b6*/ 	.short	(.L_31 - .L_30)
	.align		4
.L_30:
        /*00b8*/ 	.word	index@(_Z17extractBitsKernelIjEvPT_Pjij)
        /*00bc*/ 	.word	0x00000000


	//----- nvinfo : EIATTR_MIN_STACK_SIZE
	.align		4
.L_31:
        /*00c0*/ 	.byte	0x04, 0x12
        /*00c2*/ 	.short	(.L_33 - .L_32)
	.align		4
.L_32:
        /*00c4*/ 	.word	index@(_Z17addMultiBlockSumsPjS_ii)
        /*00c8*/ 	.word	0x00000000


	//----- nvinfo : EIATTR_MIN_STACK_SIZE
	.align		4
.L_33:
        /*00cc*/ 	.byte	0x04, 0x12
        /*00ce*/ 	.short	(.L_35 - .L_34)
	.align		4
.L_34:
        /*00d0*/ 	.word	index@(_Z15scanSingleBlockPjS_S_i)
        /*00d4*/ 	.word	0x00000000
.L_35:


//--------------------- .nv.compat                --------------------------
	.section	.nv.compat,"",@"SHT_CUDA_COMPAT_INFO"
	.align	4
        /*0000*/ 	.byte	0x02, 0x09, 0x00, 0x00, 0x02, 0x02, 0x01, 0x00, 0x02, 0x05, 0x05, 0x00, 0x03, 0x07, 0x01, 0x01
        /*0010*/ 	.byte	0x02, 0x03, 0x00, 0x00, 0x02, 0x06, 0x01, 0x00, 0x04, 0x0b, 0x08, 0x00, 0x09, 0x00, 0x00, 0x00
        /*0020*/ 	.byte	0x00, 0x00, 0x00, 0x00


//--------------------- .nv.info._Z13scatterKernelImEvPT_S1_PjS2_ii --------------------------
	.section	.nv.info._Z13scatterKernelImEvPT_S1_PjS2_ii,"",@"SHT_CUDA_INFO"
	.sectionflags	@""
	.align	4


	//----- nvinfo : EIATTR_CUDA_API_VERSION
	.align		4
        /*0000*/ 	.byte	0x04, 0x37
        /*0002*/ 	.short	(.L_37 - .L_36)
.L_36:
        /*0004*/ 	.word	0x00000082


	//----- nvinfo : EIATTR_KPARAM_INFO
	.align		4
.L_37:
        /*0008*/ 	.byte	0x04, 0x17
        /*000a*/ 	.short	(.L_39 - .L_38)
.L_38:
        /*000c*/ 	.word	0x00000000
        /*0010*/ 	.short	0x0005
        /*0012*/ 	.short	0x0024
        /*0014*/ 	.byte	0x00, 0xf0, 0x11, 0x00


	//----- nvinfo : EIATTR_KPARAM_INFO
	.align		4
.L_39:
        /*0018*/ 	.byte	0x04, 0x17
        /*001a*/ 	.short	(.L_41 - .L_40)
.L_40:
        /*001c*/ 	.word	0x00000000
        /*0020*/ 	.short	0x0004
        /*0022*/ 	.short	0x0020
        /*0024*/ 	.byte	0x00, 0xf0, 0x11, 0x00


	//----- nvinfo : EIATTR_KPARAM_INFO
	.align		4
.L_41:
        /*0028*/ 	.byte	0x04, 0x17
        /*002a*/ 	.short	(.L_43 - .L_42)
.L_42:
        /*002c*/ 	.word	0x00000000
        /*0030*/ 	.short	0x0003
        /*0032*/ 	.short	0x0018
        /*0034*/ 	.byte	0x00, 0xf5, 0x21, 0x00


	//----- nvinfo : EIATTR_KPARAM_INFO
	.align		4
.L_43:
        /*0038*/ 	.byte	0x04, 0x17
        /*003a*/ 	.short	(.L_45 - .L_44)
.L_44:
        /*003c*/ 	.word	0x00000000
        /*0040*/ 	.short	0x0002
        /*0042*/ 	.short	0x0010
        /*0044*/ 	.byte	0x00, 0xf5, 0x21, 0x00


	//----- nvinfo : EIATTR_KPARAM_INFO
	.align		4
.L_45:
        /*0048*/ 	.byte	0x04, 0x17
        /*004a*/ 	.short	(.L_47 - .L_46)
.L_46:
        /*004c*/ 	.word	0x00000000
        /*0050*/ 	.short	0x0001
        /*0052*/ 	.short	0x0008
        /*0054*/ 	.byte	0x00, 0xf5, 0x21, 0x00


	//----- nvinfo : EIATTR_KPARAM_INFO
	.align		4
.L_47:
        /*0058*/ 	.byte	0x04, 0x17
        /*005a*/ 	.short	(.L_49 - .L_48)
.L_48:
        /*005c*/ 	.word	0x00000000
        /*0060*/ 	.short	0x0000
        /*0062*/ 	.short	0x0000
        /*0064*/ 	.byte	0x00, 0xf5, 0x21, 0x00


	//----- nvinfo : EIATTR_SPARSE_MMA_MASK
	.align		4
.L_49:
        /*0068*/ 	.byte	0x03, 0x50
        /*006a*/ 	.short	0x0000


	//----- nvinfo : EIATTR_MAXREG_COUNT
	.align		4
        /*006c*/ 	.byte	0x03, 0x1b
        /*006e*/ 	.short	0x00ff


	//----- nvinfo : EIATTR_MERCURY_ISA_VERSION
	.align		4
        /*0070*/ 	.byte	0x03, 0x5f
        /*0072*/ 	.short	0x0101


	//----- nvinfo : EIATTR_VRC_CTA_INIT_COUNT
	.align		4
        /*0074*/ 	.byte	0x02, 0x4a
	.zero		1
	.zero		1


	//----- nvinfo : EIATTR_EXIT_INSTR_OFFSETS
	.align		4
        /*0078*/ 	.byte	0x04, 0x1c
        /*007a*/ 	.short	(.L_51 - .L_50)


	//   ....[0]....
.L_50:
        /*007c*/ 	.word	0x00000070


	//   ....[1]....
        /*0080*/ 	.word	0x00000150


	//   ....[2]....
        /*0084*/ 	.word	0x000001c0


	//----- nvinfo : EIATTR_CBANK_PARAM_SIZE
	.align		4
.L_51:
        /*0088*/ 	.byte	0x03, 0x19
        /*008a*/ 	.short	0x0028


	//----- nvinfo : EIATTR_PARAM_CBANK
	.align		4
        /*008c*/ 	.byte	0x04, 0x0a
        /*008e*/ 	.short	(.L_53 - .L_52)
	.align		4
.L_52:
        /*0090*/ 	.word	index@(.nv.constant0._Z13scatterKernelImEvPT_S1_PjS2_ii)
        /*0094*/ 	.short	0x0380
        /*0096*/ 	.short	0x0028


	//----- nvinfo : EIATTR_SW_WAR
	.align		4
.L_53:
        /*0098*/ 	.byte	0x04, 0x36
        /*009a*/ 	.short	(.L_55 - .L_54)
.L_54:
        /*009c*/ 	.word	0x00000008
.L_55:


//--------------------- .nv.info._Z17extractBitsKernelImEvPT_Pjij --------------------------
	.section	.nv.info._Z17extractBitsKernelImEvPT_Pjij,"",@"SHT_CUDA_INFO"
	.sectionflags	@""
	.align	4


	//----- nvinfo : EIATTR_CUDA_API_VERSION
	.align		4
        /*0000*/ 	.byte	0x04, 0x37
        /*0002*/ 	.short	(.L_57 - .L_56)
.L_56:
        /*0004*/ 	.word	0x00000082


	//----- nvinfo : EIATTR_KPARAM_INFO
	.align		4
.L_57:
        /*0008*/ 	.byte	0x04, 0x17
        /*000a*/ 	.short	(.L_59 - .L_58)
.L_58:
        /*000c*/ 	.word	0x00000000
        /*0010*/ 	.short	0x0003
        /*0012*/ 	.short	0x0014
        /*0014*/ 	.byte	0x00, 0xf0, 0x11, 0x00


	//----- nvinfo : EIATTR_KPARAM_INFO
	.align		4
.L_59:
        /*0018*/ 	.byte	0x04, 0x17
        /*001a*/ 	.short	(.L_61 - .L_60)
.L_60:
        /*001c*/ 	.word	0x00000000
        /*0020*/ 	.short	0x0002
        /*0022*/ 	.short	0x0010
        /*0024*/ 	.byte	0x00, 0xf0, 0x11, 0x00


	//----- nvinfo : EIATTR_KPARAM_INFO
	.align		4
.L_61:
        /*0028*/ 	.byte	0x04, 0x17
        /*002a*/ 	.short	(.L_63 - .L_62)
.L_62:
        /*002c*/ 	.word	0x00000000
        /*0030*/ 	.short	0x0001
        /*0032*/ 	.short	0x0008
        /*0034*/ 	.byte	0x00, 0xf5, 0x21, 0x00


	//----- nvinfo : EIATTR_KPARAM_INFO
	.align		4
.L_63:
        /*0038*/ 	.byte	0x04, 0x17
        /*003a*/ 	.short	(.L_65 - .L_64)
.L_64:
        /*003c*/ 	.word	0x00000000
        /*0040*/ 	.short	0x0000
        /*0042*/ 	.short	0x0000
        /*0044*/ 	.byte	0x00, 0xf5, 0x21, 0x00


	//----- nvinfo : EIATTR_SPARSE_MMA_MASK
	.align		4
.L_65:
        /*0048*/ 	.byte	0x03, 0x50
        /*004a*/ 	.short	0x0000


	//----- nvinfo : EIATTR_MAXREG_COUNT
	.align		4
        /*004c*/ 	.byte	0x03, 0x1b
        /*004e*/ 	.short	0x00ff


	//----- nvinfo : EIATTR_MERCURY_ISA_VERSION
	.align		4
        /*0050*/ 	.byte	0x03, 0x5f
        /*0052*/ 	.short	0x0101


	//----- nvinfo : EIATTR_VRC_CTA_INIT_COUNT
	.align		4
        /*0054*/ 	.byte	0x02, 0x4a
	.zero		1
	.zero		1


	//----- nvinfo : EIATTR_EXIT_INSTR_OFFSETS
	.align		4
        /*0058*/ 	.byte	0x04, 0x1c
        /*005a*/ 	.short	(.L_67 - .L_66)


	//   ....[0]....
.L_66:
        /*005c*/ 	.word	0x00000070


	//   ....[1]....
        /*0060*/ 	.word	0x00000120


	//----- nvinfo : EIATTR_CBANK_PARAM_SIZE
	.align		4
.L_67:
        /*0064*/ 	.byte	0x03, 0x19
        /*0066*/ 	.short	0x0018


	//----- nvinfo : EIATTR_PARAM_CBANK
	.align		4
        /*0068*/ 	.byte	0x04, 0x0a
        /*006a*/ 	.short	(.L_69 - .L_68)
	.align		4
.L_68:
        /*006c*/ 	.word	index@(.nv.constant0._Z17extractBitsKernelImEvPT_Pjij)
        /*0070*/ 	.short	0x0380
        /*0072*/ 	.short	0x0018


	//----- nvinfo : EIATTR_SW_WAR
	.align		4
.L_69:
        /*0074*/ 	.byte	0x04, 0x36
        /*0076*/ 	.short	(.L_71 - .L_70)
.L_70:
        /*0078*/ 	.word	0x00000008
.L_71:


//--------------------- .nv.info._Z13scatterKernelIjEvPT_S1_PjS2_ii --------------------------
	.section	.nv.info._Z13scatterKernelIjEvPT_S1_PjS2_ii,"",@"SHT_CUDA_INFO"
	.sectionflags	@""
	.align	4


	//----- nvinfo : EIATTR_CUDA_API_VERSION
	.align		4
        /*0000*/ 	.byte	0x04, 0x37
        /*0002*/ 	.short	(.L_73 - .L_72)
.L_72:
        /*0004*/ 	.word	0x00000082


	//----- nvinfo : EIATTR_KPARAM_INFO
	.align		4
.L_73:
        /*0008*/ 	.byte	0x04, 0x17
        /*000a*/ 	.short	(.L_75 - .L_74)
.L_74:
        /*000c*/ 	.word	0x00000000
        /*0010*/ 	.short	0x0005
        /*0012*/ 	.short	0x0024
        /*0014*/ 	.byte	0x00, 0xf0, 0x11, 0x00


	//----- nvinfo : EIATTR_KPARAM_INFO
	.align		4
.L_75:
        /*0018*/ 	.byte	0x04, 0x17
        /*001a*/ 	.short	(.L_77 - .L_76)
.L_76:
        /*001c*/ 	.word	0x00000000
        /*0020*/ 	.short	0x0004
        /*0022*/ 	.short	0x0020
        /*0024*/ 	.byte	0x00, 0xf0, 0x11, 0x00


	//----- nvinfo : EIATTR_KPARAM_INFO
	.align		4
.L_77:
        /*0028*/ 	.byte	0x04, 0x17
        /*002a*/ 	.short	(.L_79 - .L_78)
.L_78:
        /*002c*/ 	.word	0x00000000
        /*0030*/ 	.short	0x0003
        /*0032*/ 	.short	0x0018
        /*0034*/ 	.byte	0x00, 0xf5, 0x21, 0x00


	//----- nvinfo : EIATTR_KPARAM_INFO
	.align		4
.L_79:
        /*0038*/ 	.byte	0x04, 0x17
        /*003a*/ 	.short	(.L_81 - .L_80)
.L_80:
        /*003c*/ 	.word	0x00000000
        /*0040*/ 	.short	0x0002
        /*0042*/ 	.short	0x0010
        /*0044*/ 	.byte	0x00, 0xf5, 0x21, 0x00


	//----- nvinfo : EIATTR_KPARAM_INFO
	.align		4
.L_81:
        /*0048*/ 	.byte	0x04, 0x17
        /*004a*/ 	.short	(.L_83 - .L_82)
.L_82:
        /*004c*/ 	.word	0x00000000
        /*0050*/ 	.short	0x0001
        /*0052*/ 	.short	0x0008
        /*0054*/ 	.byte	0x00, 0xf5, 0x21, 0x00


	//----- nvinfo : EIATTR_KPARAM_INFO
	.align		4
.L_83:
        /*0058*/ 	.byte	0x04, 0x17
        /*005a*/ 	.short	(.L_85 - .L_84)
.L_84:
        /*005c*/ 	.word	0x00000000
        /*0060*/ 	.short	0x0000
        /*0062*/ 	.short	0x0000
        /*0064*/ 	.byte	0x00, 0xf5, 0x21, 0x00


	//----- nvinfo : EIATTR_SPARSE_MMA_MASK
	.align		4
.L_85:
        /*0068*/ 	.byte	0x03, 0x50
        /*006a*/ 	.short	0x0000


	//----- nvinfo : EIATTR_MAXREG_COUNT
	.align		4
        /*006c*/ 	.byte	0x03, 0x1b
        /*006e*/ 	.short	0x00ff


	//----- nvinfo : EIATTR_MERCURY_ISA_VERSION
	.align		4
        /*0070*/ 	.byte	0x03, 0x5f
        /*0072*/ 	.short	0x0101


	//----- nvinfo : EIATTR_VRC_CTA_INIT_COUNT
	.align		4
        /*0074*/ 	.byte	0x02, 0x4a
	.zero		1
	.zero		1


	//----- nvinfo : EIATTR_EXIT_INSTR_OFFSETS
	.align		4
        /*0078*/ 	.byte	0x04, 0x1c
        /*007a*/ 	.short	(.L_87 - .L_86)


	//   ....[0]....
.L_86:
        /*007c*/ 	.word	0x00000070


	//   ....[1]....
        /*0080*/ 	.word	0x00000150


	//   ....[2]....
        /*0084*/ 	.word	0x000001c0


	//----- nvinfo : EIATTR_CBANK_PARAM_SIZE
	.align		4
.L_87:
        /*0088*/ 	.byte	0x03, 0x19
        /*008a*/ 	.short	0x0028


	//----- nvinfo : EIATTR_PARAM_CBANK
	.align		4
        /*008c*/ 	.byte	0x04, 0x0a
        /*008e*/ 	.short	(.L_89 - .L_88)
	.align		4
.L_88:
        /*0090*/ 	.word	index@(.nv.constant0._Z13scatterKernelIjEvPT_S1_PjS2_ii)
        /*0094*/ 	.short	0x0380
        /*0096*/ 	.short	0x0028


	//----- nvinfo : EIATTR_SW_WAR
	.align		4
.L_89:
        /*0098*/ 	.byte	0x04, 0x36
        /*009a*/ 	.short	(.L_91 - .L_90)
.L_90:
        /*009c*/ 	.word	0x00000008
.L_91:


//--------------------- .nv.info._Z17extractBitsKernelIjEvPT_Pjij --------------------------
	.section	.nv.info._Z17extractBitsKernelIjEvPT_Pjij,"",@"SHT_CUDA_INFO"
	.sectionflags	@""
	.align	4


	//----- nvinfo : EIATTR_CUDA_API_VERSION
	.align		4
        /*0000*/ 	.byte	0x04, 0x37
        /*0002*/ 	.short	(.L_93 - .L_92)
.L_92:
        /*0004*/ 	.word	0x00000082


	//----- nvinfo : EIATTR_KPARAM_INFO
	.align		4
.L_93:
        /*0008*/ 	.byte	0x04, 0x17
        /*000a*/ 	.short	(.L_95 - .L_94)
.L_94:
        /*000c*/ 	.word	0x00000000
        /*0010*/ 	.short	0x0003
        /*0012*/ 	.short	0x0014
        /*0014*/ 	.byte	0x00, 0xf0, 0x11, 0x00


	//----- nvinfo : EIATTR_KPARAM_INFO
	.align		4
.L_95:
        /*0018*/ 	.byte	0x04, 0x17
        /*001a*/ 	.short	(.L_97 - .L_96)
.L_96:
        /*001c*/ 	.word	0x00000000
        /*0020*/ 	.short	0x0002
        /*0022*/ 	.short	0x0010
        /*0024*/ 	.byte	0x00, 0xf0, 0x11, 0x00


	//----- nvinfo : EIATTR_KPARAM_INFO
	.align		4
.L_97:
        /*0028*/ 	.byte	0x04, 0x17
        /*002a*/ 	.short	(.L_99 - .L_98)
.L_98:
        /*002c*/ 	.word	0x00000000
        /*0030*/ 	.short	0x0001
        /*0032*/ 	.short	0x0008
        /*0034*/ 	.byte	0x00, 0xf5, 0x21, 0x00


	//----- nvinfo : EIATTR_KPARAM_INFO
	.align		4
.L_99:
        /*0038*/ 	.byte	0x04, 0x17
        /*003a*/ 	.short	(.L_101 - .L_100)
.L_100:
        /*003c*/ 	.word	0x00000000
        /*0040*/ 	.short	0x0000
        /*0042*/ 	.short	0x0000
        /*0044*/ 	.byte	0x00, 0xf5, 0x21, 0x00


	//----- nvinfo : EIATTR_SPARSE_MMA_MASK
	.align		4
.L_101:
        /*0048*/ 	.byte	0x03, 0x50
        /*004a*/ 	.short	0x0000


	//----- nvinfo : EIATTR_MAXREG_COUNT
	.align		4
        /*004c*/ 	.byte	0x03, 0x1b
        /*004e*/ 	.short	0x00ff


	//----- nvinfo : EIATTR_MERCURY_ISA_VERSION
	.align		4
        /*0050*/ 	.byte	0x03, 0x5f
        /*0052*/ 	.short	0x0101


	//----- nvinfo : EIATTR_VRC_CTA_INIT_COUNT
	.align		4
        /*0054*/ 	.byte	0x02, 0x4a
	.zero		1
	.zero		1


	//----- nvinfo : EIATTR_EXIT_INSTR_OFFSETS
	.align		4
        /*0058*/ 	.byte	0x04, 0x1c
        /*005a*/ 	.short	(.L_103 - .L_102)


	//   ....[0]....
.L_102:
        /*005c*/ 	.word	0x00000070


	//   ....[1]....
        /*0060*/ 	.word	0x00000120


	//----- nvinfo : EIATTR_CBANK_PARAM_SIZE
	.align		4
.L_103:
        /*0064*/ 	.byte	0x03, 0x19
        /*0066*/ 	.short	0x0018


	//----- nvinfo : EIATTR_PARAM_CBANK
	.align		4
        /*0068*/ 	.byte	0x04, 0x0a
        /*006a*/ 	.short	(.L_105 - .L_104)
	.align		4
.L_104:
        /*006c*/ 	.word	index@(.nv.constant0._Z17extractBitsKernelIjEvPT_Pjij)
        /*0070*/ 	.short	0x0380
        /*0072*/ 	.short	0x0018


	//----- nvinfo : EIATTR_SW_WAR
	.align		4
.L_105:
        /*0074*/ 	.byte	0x04, 0x36
        /*0076*/ 	.short	(.L_107 - .L_106)
.L_106:
        /*0078*/ 	.word	0x00000008
.L_107:


//--------------------- .nv.info._Z17addMultiBlockSumsPjS_ii --------------------------
	.section	.nv.info._Z17addMultiBlockSumsPjS_ii,"",@"SHT_CUDA_INFO"
	.sectionflags	@""
	.align	4


	//----- nvinfo : EIATTR_CUDA_API_VERSION
	.align		4
        /*0000*/ 	.byte	0x04, 0x37
        /*0002*/ 	.short	(.L_109 - .L_108)
.L_108:
        /*0004*/ 	.word	0x00000082


	//----- nvinfo : EIATTR_KPARAM_INFO
	.align		4
.L_109:
        /*0008*/ 	.byte	0x04, 0x17
        /*000a*/ 	.short	(.L_111 - .L_110)
.L_110:
        /*000c*/ 	.word	0x00000000
        /*0010*/ 	.short	0x0003
        /*0012*/ 	.short	0x0014
        /*0014*/ 	.byte	0x00, 0xf0, 0x11, 0x00


	//----- nvinfo : EIATTR_KPARAM_INFO
	.align		4
.L_111:
        /*0018*/ 	.byte	0x04, 0x17
        /*001a*/ 	.short	(.L_113 - .L_112)
.L_112:
        /*001c*/ 	.word	0x00000000
        /*0020*/ 	.short	0x0002
        /*0022*/ 	.short	0x0010
        /*0024*/ 	.byte	0x00, 0xf0, 0x11, 0x00


	//----- nvinfo : EIATTR_KPARAM_INFO
	.align		4
.L_113:
        /*0028*/ 	.byte	0x04, 0x17
        /*002a*/ 	.short	(.L_115 - .L_114)
.L_114:
        /*002c*/ 	.word	0x00000000
        /*0030*/ 	.short	0x0001
        /*0032*/ 	.short	0x0008
        /*0034*/ 	.byte	0x00, 0xf5, 0x21, 0x00


	//----- nvinfo : EIATTR_KPARAM_INFO
	.align		4
.L_115:
        /*0038*/ 	.byte	0x04, 0x17
        /*003a*/ 	.short	(.L_117 - .L_116)
.L_116:
        /*003c*/ 	.word	0x00000000
        /*0040*/ 	.short	0x0000
        /*0042*/ 	.short	0x0000
        /*0044*/ 	.byte	0x00, 0xf5, 0x21, 0x00


	//----- nvinfo : EIATTR_SPARSE_MMA_MASK
	.align		4
.L_117:
        /*0048*/ 	.byte	0x03, 0x50
        /*004a*/ 	.short	0x0000


	//----- nvinfo : EIATTR_MAXREG_COUNT
	.align		4
        /*004c*/ 	.byte	0x03, 0x1b
        /*004e*/ 	.short	0x00ff


	//----- nvinfo : EIATTR_MERCURY_ISA_VERSION
	.align		4
        /*0050*/ 	.byte	0x03, 0x5f
        /*0052*/ 	.short	0x0101


	//----- nvinfo : EIATTR_VRC_CTA_INIT_COUNT
	.align		4
        /*0054*/ 	.byte	0x02, 0x4a
	.zero		1
	.zero		1


	//----- nvinfo : EIATTR_EXIT_INSTR_OFFSETS
	.align		4
        /*0058*/ 	.byte	0x04, 0x1c
        /*005a*/ 	.short	(.L_119 - .L_118)


	//   ....[0]....
.L_118:
        /*005c*/ 	.word	0x00000060


	//   ....[1]....
        /*0060*/ 	.word	0x00000100


	//----- nvinfo : EIATTR_CBANK_PARAM_SIZE
	.align		4
.L_119:
        /*0064*/ 	.byte	0x03, 0x19
        /*0066*/ 	.short	0x0018


	//----- nvinfo : EIATTR_PARAM_CBANK
	.align		4
        /*0068*/ 	.byte	0x04, 0x0a
        /*006a*/ 	.short	(.L_121 - .L_120)
	.align		4
.L_120:
        /*006c*/ 	.word	index@(.nv.constant0._Z17addMultiBlockSumsPjS_ii)
        /*0070*/ 	.short	0x0380
        /*0072*/ 	.short	0x0018


	//----- nvinfo : EIATTR_SW_WAR
	.align		4
.L_121:
        /*0074*/ 	.byte	0x04, 0x36
        /*0076*/ 	.short	(.L_123 - .L_122)
.L_122:
        /*0078*/ 	.word	0x00000008
.L_123:


//--------------------- .nv.info._Z15scanSingleBlockPjS_S_i --------------------------
	.section	.nv.info._Z15scanSingleBlockPjS_S_i,"",@"SHT_CUDA_INFO"
	.sectionflags	@""
	.align	4


	//----- nvinfo : EIATTR_CUDA_API_VERSION
	.align		4
        /*0000*/ 	.byte	0x04, 0x37
        /*0002*/ 	.short	(.L_125 - .L_124)
.L_124:
        /*0004*/ 	.word	0x00000082


	//----- nvinfo : EIATTR_KPARAM_INFO
	.align		4
.L_125:
        /*0008*/ 	.byte	0x04, 0x17
        /*000a*/ 	.short	(.L_127 - .L_126)
.L_126:
        /*000c*/ 	.word	0x00000000
        /*0010*/ 	.short	0x0003
        /*0012*/ 	.short	0x0018
        /*0014*/ 	.byte	0x00, 0xf0, 0x11, 0x00


	//----- nvinfo : EIATTR_KPARAM_INFO
	.align		4
.L_127:
        /*0018*/ 	.byte	0x04, 0x17
        /*001a*/ 	.short	(.L_129 - .L_128)
.L_128:
        /*001c*/ 	.word	0x00000000
        /*0020*/ 	.short	0x0002
        /*0022*/ 	.short	0x0010
        /*0024*/ 	.byte	0x00, 0xf5, 0x21, 0x00


	//----- nvinfo : EIATTR_KPARAM_INFO
	.align		4
.L_129:
        /*0028*/ 	.byte	0x04, 0x17
        /*002a*/ 	.short	(.L_131 - .L_130)
.L_130:
        /*002c*/ 	.word	0x00000000
        /*0030*/ 	.short	0x0001
        /*0032*/ 	.short	0x0008
        /*0034*/ 	.byte	0x00, 0xf5, 0x21, 0x00


	//----- nvinfo : EIATTR_KPARAM_INFO
	.align		4
.L_131:
        /*0038*/ 	.byte	0x04, 0x17
        /*003a*/ 	.short	(.L_133 - .L_132)
.L_132:
        /*003c*/ 	.word	0x00000000
        /*0040*/ 	.short	0x0000
        /*0042*/ 	.short	0x0000
        /*0044*/ 	.byte	0x00, 0xf5, 0x21, 0x00


	//----- nvinfo : EIATTR_SPARSE_MMA_MASK
	.align		4
.L_133:
        /*0048*/ 	.byte	0x03, 0x50
        /*004a*/ 	.short	0x0000


	//----- nvinfo : EIATTR_MAXREG_COUNT
	.align		4
        /*004c*/ 	.byte	0x03, 0x1b
        /*004e*/ 	.short	0x00ff


	//----- nvinfo : EIATTR_NUM_BARRIERS
	.align		4
        /*0050*/ 	.byte	0x02, 0x4c
        /*0052*/ 	.byte	0x01
	.zero		1


	//----- nvinfo : EIATTR_MERCURY_ISA_VERSION
	.align		4
        /*0054*/ 	.byte	0x03, 0x5f
        /*0056*/ 	.short	0x0101


	//----- nvinfo : EIATTR_VRC_CTA_INIT_COUNT
	.align		4
        /*0058*/ 	.byte	0x02, 0x4a
	.zero		1
	.zero		1


	//----- nvinfo : EIATTR_EXIT_INSTR_OFFSETS
	.align		4
        /*005c*/ 	.byte	0x04, 0x1c
        /*005e*/ 	.short	(.L_135 - .L_134)


	//   ....[0]....
.L_134:
        /*0060*/ 	.word	0x00001280


	//   ....[1]....
        /*0064*/ 	.word	0x000012b0


	//----- nvinfo : EIATTR_CRS_STACK_SIZE
	.align		4
.L_135:
        /*0068*/ 	.byte	0x04, 0x1e
        /*006a*/ 	.short	(.L_137 - .L_136)
.L_136:
        /*006c*/ 	.word	0x00000000


	//----- nvinfo : EIATTR_CBANK_PARAM_SIZE
	.align		4
.L_137:
        /*0070*/ 	.byte	0x03, 0x19
        /*0072*/ 	.short	0x001c


	//----- nvinfo : EIATTR_PARAM_CBANK
	.align		4
        /*0074*/ 	.byte	0x04, 0x0a
        /*0076*/ 	.short	(.L_139 - .L_138)
	.align		4
.L_138:
        /*0078*/ 	.word	index@(.nv.constant0._Z15scanSingleBlockPjS_S_i)
        /*007c*/ 	.short	0x0380
        /*007e*/ 	.short	0x001c


	//----- nvinfo : EIATTR_SW_WAR
	.align		4
.L_139:
        /*0080*/ 	.byte	0x04, 0x36
        /*0082*/ 	.short	(.L_141 - .L_140)
.L_140:
        /*0084*/ 	.word	0x00000008
.L_141:


//--------------------- .nv.callgraph             --------------------------
	.section	.nv.callgraph,"",@"SHT_CUDA_CALLGRAPH"
	.align	4
	.sectionentsize	8
	.align		4
        /*0000*/ 	.word	0x00000000
	.align		4
        /*0004*/ 	.word	0xffffffff
	.align		4
        /*0008*/ 	.word	0x00000000
	.align		4
        /*000c*/ 	.word	0xfffffffe
	.align		4
        /*0010*/ 	.word	0x00000000
	.align		4
        /*0014*/ 	.word	0xfffffffd
	.align		4
        /*0018*/ 	.word	0x00000000
	.align		4
        /*001c*/ 	.word	0xfffffffc


//--------------------- .text._Z13scatterKernelImEvPT_S1_PjS2_ii --------------------------
	.section	.text._Z13scatterKernelImEvPT_S1_PjS2_ii,"ax",@progbits
	.align	128
        .global         _Z13scatterKernelImEvPT_S1_PjS2_ii
        .type           _Z13scatterKernelImEvPT_S1_PjS2_ii,@function
        .size           _Z13scatterKernelImEvPT_S1_PjS2_ii,(.L_x_34 - _Z13scatterKernelImEvPT_S1_PjS2_ii)
        .other          _Z13scatterKernelImEvPT_S1_PjS2_ii,@"STO_CUDA_ENTRY STV_DEFAULT"
_Z13scatterKernelImEvPT_S1_PjS2_ii:
.text._Z13scatterKernelImEvPT_S1_PjS2_ii:
[----:B------:R-:W-:Y:S01]  /*0000*/  LDC R1, c[0x0][0x37c] ;  /* 0x0000df00ff017b82 */ /* 0x000fe20000000800 */
[----:B------:R-:W0:Y:S07]  /*0010*/  S2R R0, SR_TID.X ;  /* 0x0000000000007919 */ /* 0x000e2e0000002100 */
[----:B------:R-:W0:Y:S01]  /*0020*/  S2UR UR4, SR_CTAID.X ;  /* 0x00000000000479c3 */ /* 0x000e220000002500 */
[----:B------:R-:W1:Y:S07]  /*0030*/  LDCU UR6, c[0x0][0x3a0] ;  /* 0x00007400ff0677ac */ /* 0x000e6e0008000800 */
[----:B------:R-:W0:Y:S02]  /*0040*/  LDC R7, c[0x0][0x360] ;  /* 0x0000d800ff077b82 */ /* 0x000e240000000800 */
[----:B0-----:R-:W-:-:S05]  /*0050*/  IMAD R7, R7, UR4, R0 ;  /* 0x0000000407077c24 */ /* 0x001fca000f8e0200 */
[----:B-1----:R-:W-:-:S13]  /*0060*/  ISETP.GE.AND P0, PT, R7, UR6, PT ;  /* 0x0000000607007c0c */ /* 0x002fda000bf06270 */
[----:B------:R-:W-:Y:S05]  /*0070*/  @P0 EXIT ;  /* 0x000000000000094d */ /* 0x000fea0003800000 */
[----:B------:R-:W0:Y:S01]  /*0080*/  LDC.64 R2, c[0x0][0x398] ;  /* 0x0000e600ff027b82 */ /* 0x000e220000000a00 */
[----:B------:R-:W1:Y:S07]  /*0090*/  LDCU.64 UR4, c[0x0][0x358] ;  /* 0x00006b00ff0477ac */ /* 0x000e6e0008000a00 */
[----:B------:R-:W2:Y:S01]  /*00a0*/  LDC.64 R4, c[0x0][0x390] ;  /* 0x0000e400ff047b82 */ /* 0x000ea20000000a00 */
[----:B0-----:R-:W-:-:S06]  /*00b0*/  IMAD.WIDE R2, R7, 0x4, R2 ;  /* 0x0000000407027825 */ /* 0x001fcc00078e0202 */
[----:B-1----:R-:W3:Y:S01]  /*00c0*/  LDG.E R2, desc[UR4][R2.64] ;  /* 0x0000000402027981 */ /* 0x002ee2000c1e1900 */
[----:B--2---:R-:W-:-:S06]  /*00d0*/  IMAD.WIDE R4, R7, 0x4, R4 ;  /* 0x0000000407047825 */ /* 0x004fcc00078e0204 */
[----:B------:R-:W2:Y:S01]  /*00e0*/  LDG.E R4, desc[UR4][R4.64] ;  /* 0x0000000404047981 */ /* 0x000ea2000c1e1900 */
[----:B---3--:R-:W-:-:S13]  /*00f0*/  ISETP.NE.AND P0, PT, R2, RZ, PT ;  /* 0x000000ff0200720c */ /* 0x008fda0003f05270 */
[----:B------:R-:W0:Y:S01]  /*0100*/  @P0 LDC R11, c[0x0][0x3a4] ;  /* 0x0000e900ff0b0b82 */ /* 0x000e220000000800 */
[----:B--2---:R-:W-:Y:S02]  /*0110*/  @!P0 IADD3 R9, PT, PT, R7, -R4, RZ ;  /* 0x8000000407098210 */ /* 0x004fe40007ffe0ff */
[----:B0-----:R-:W-:-:S04]  /*0120*/  @P0 IADD3 R9, PT, PT, R4, R11, RZ ;  /* 0x0000000b04090210 */ /* 0x001fc80007ffe0ff */
[----:B------:R-:W-:-:S04]  /*0130*/  ISETP.GE.AND P0, PT, R9, UR6, PT ;  /* 0x0000000609007c0c */ /* 0x000fc8000bf06270 */
[----:B------:R-:W-:-:S13]  /*0140*/  ISETP.LT.OR P0, PT, R9, RZ, P0 ;  /* 0x000000ff0900720c */ /* 0x000fda0000701670 */
[----:B------:R-:W-:Y:S05]  /*0150*/  @P0 EXIT ;  /* 0x000000000000094d */ /* 0x000fea0003800000 */
[----:B------:R-:W0:Y:S08]  /*0160*/  LDC.64 R2, c[0x0][0x380] ;  /* 0x0000e000ff027b82 */ /* 0x000e300000000a00 */
[----:B------:R-:W1:Y:S01]  /*0170*/  LDC.64 R4, c[0x0][0x388] ;  /* 0x0000e200ff047b82 */ /* 0x000e620000000a00 */
[----:B0-----:R-:W-:-:S06]  /*0180*/  IMAD.WIDE R2, R7, 0x8, R2 ;  /* 0x0000000807027825 */ /* 0x001fcc00078e0202 */
[----:B------:R-:W2:Y:S01]  /*0190*/  LDG.E.64 R2, desc[UR4][R2.64] ;  /* 0x0000000402027981 */ /* 0x000ea2000c1e1b00 */
[----:B-1----:R-:W-:-:S05]  /*01a0*/  IMAD.WIDE.U32 R4, R9, 0x8, R4 ;  /* 0x0000000809047825 */ /* 0x002fca00078e0004 */
[----:B--2---:R-:W-:Y:S01]  /*01b0*/  STG.E.64 desc[UR4][R4.64], R2 ;  /* 0x0000000204007986 */ /* 0x004fe2000c101b04 */
[----:B------:R-:W-:Y:S05]  /*01c0*/  EXIT ;  /* 0x000000000000794d */ /* 0x000fea0003800000 */
.L_x_0:
[----:B------:R-:W-:-:S00]  /*01d0*/  BRA `(.L_x_0) ;  /* 0xfffffffc00fc7947 */ /* 0x000fc0000383ffff */
[----:B------:R-:W-:-:S00]  /*01e0*/  NOP ;  /* 0x0000000000007918 */ /* 0x000fc00000000000 */
        /* <DEDUP_REMOVED lines=9> */
.L_x_34:


//--------------------- .text._Z17extractBitsKernelImEvPT_Pjij --------------------------
	.section	.text._Z17extractBitsKernelImEvPT_Pjij,"ax",@progbits
	.align	128
        .global         _Z17extractBitsKernelImEvPT_Pjij
        .type           _Z17extractBitsKernelImEvPT_Pjij,@function
        .size           _Z17extractBitsKernelImEvPT_Pjij,(.L_x_35 - _Z17extractBitsKernelImEvPT_Pjij)
        .other          _Z17extractBitsKernelImEvPT_Pjij,@"STO_CUDA_ENTRY STV_DEFAULT"
_Z17extractBitsKernelImEvPT_Pjij:
.text._Z17extractBitsKernelImEvPT_Pjij:
        /* <DEDUP_REMOVED lines=9> */
[----:B------:R-:W1:Y:S01]  /*0090*/  LDCU.64 UR4, c[0x0][0x358] ;  /* 0x00006b00ff0477ac */ /* 0x000e620008000a00 */
[----:B------:R-:W2:Y:S06]  /*00a0*/  LDCU UR6, c[0x0][0x394] ;  /* 0x00007280ff0677ac */ /* 0x000eac0008000800 */
[----:B------:R-:W3:Y:S01]  /*00b0*/  LDC.64 R4, c[0x0][0x388] ;  /* 0x0000e200ff047b82 */ /* 0x000ee20000000a00 */
[----:B0-----:R-:W-:-:S06]  /*00c0*/  IMAD.WIDE R2, R7, 0x8, R2 ;  /* 0x0000000807027825 */ /* 0x001fcc00078e0202 */
[----:B-1----:R-:W2:Y:S01]  /*00d0*/  LDG.E.64 R2, desc[UR4][R2.64] ;  /* 0x0000000402027981 */ /* 0x002ea2000c1e1b00 */
[----:B---3--:R-:W-:Y:S01]  /*00e0*/  IMAD.WIDE R4, R7, 0x4, R4 ;  /* 0x0000000407047825 */ /* 0x008fe200078e0204 */
[----:B--2---:R-:W-:-:S04]  /*00f0*/  SHF.R.U64 R0, R2, UR6, R3 ;  /* 0x0000000602007c19 */ /* 0x004fc80008001203 */
[----:B------:R-:W-:-:S05]  /*0100*/  LOP3.LUT R7, R0, 0x1, RZ, 0xc0, !PT ;  /* 0x0000000100077812 */ /* 0x000fca00078ec0ff */
[----:B------:R-:W-:Y:S01]  /*0110*/  STG.E desc[UR4][R4.64], R7 ;  /* 0x0000000704007986 */ /* 0x000fe2000c101904 */
[----:B------:R-:W-:Y:S05]  /*0120*/  EXIT ;  /* 0x000000000000794d */ /* 0x000fea0003800000 */
.L_x_1:
        /* <DEDUP_REMOVED lines=13> */
.L_x_35:


//--------------------- .text._Z13scatterKernelIjEvPT_S1_PjS2_ii --------------------------
	.section	.text._Z13scatterKernelIjEvPT_S1_PjS2_ii,"ax",@progbits
	.align	128
        .global         _Z13scatterKernelIjEvPT_S1_PjS2_ii
        .type           _Z13scatterKernelIjEvPT_S1_PjS2_ii,@function
        .size           _Z13scatterKernelIjEvPT_S1_PjS2_ii,(.L_x_36 - _Z13scatterKernelIjEvPT_S1_PjS2_ii)
        .other          _Z13scatterKernelIjEvPT_S1_PjS2_ii,@"STO_CUDA_ENTRY STV_DEFAULT"
_Z13scatterKernelIjEvPT_S1_PjS2_ii:
.text._Z13scatterKernelIjEvPT_S1_PjS2_ii:
        /* <DEDUP_REMOVED lines=25> */
[----:B------:R-:W2:Y:S01]  /*0190*/  LDG.E R3, desc[UR4][R2.64] ;  /* 0x0000000402037981 */ /* 0x000ea2000c1e1900 */
[----:B-1----:R-:W-:-:S05]  /*01a0*/  IMAD.WIDE.U32 R4, R9, 0x4, R4 ;  /* 0x0000000409047825 */ /* 0x002fca00078e0004 */
[----:B--2---:R-:W-:Y:S01]  /*01b0*/  STG.E desc[UR4][R4.64], R3 ;  /* 0x0000000304007986 */ /* 0x004fe2000c101904 */
[----:B------:R-:W-:Y:S05]  /*01c0*/  EXIT ;  /* 0x000000000000794d */ /* 0x000fea0003800000 */
.L_x_2:
        /* <DEDUP_REMOVED lines=11> */
.L_x_36:


//--------------------- .text._Z17extractBitsKernelIjEvPT_Pjij --------------------------
	.section	.text._Z17extractBitsKernelIjEvPT_Pjij,"ax",@progbits
	.align	128
        .global         _Z17extractBitsKernelIjEvPT_Pjij
        .type           _Z17extractBitsKernelIjEvPT_Pjij,@function
        .size           _Z17extractBitsKernelIjEvPT_Pjij,(.L_x_37 - _Z17extractBitsKernelIjEvPT_Pjij)
        .other          _Z17extractBitsKernelIjEvPT_Pjij,@"STO_CUDA_ENTRY STV_DEFAULT"
_Z17extractBitsKernelIjEvPT_Pjij:
.text._Z17extractBitsKernelIjEvPT_Pjij:
        /* <DEDUP_REMOVED lines=13> */
[----:B-1----:R-:W2:Y:S01]  /*00d0*/  LDG.E R2, desc[UR4][R2.64] ;  /* 0x0000000402027981 */ /* 0x002ea2000c1e1900 */
[----:B---3--:R-:W-:Y:S01]  /*00e0*/  IMAD.WIDE R4, R7, 0x4, R4 ;  /* 0x0000000407047825 */ /* 0x008fe200078e0204 */
[----:B--2---:R-:W-:-:S04]  /*00f0*/  SHF.R.U32.HI R0, RZ, UR6, R2 ;  /* 0x00000006ff007c19 */ /* 0x004fc80008011602 */
[----:B------:R-:W-:-:S05]  /*0100*/  LOP3.LUT R7, R0, 0x1, RZ, 0xc0, !PT ;  /* 0x0000000100077812 */ /* 0x000fca00078ec0ff */
[----:B------:R-:W-:Y:S01]  /*0110*/  STG.E desc[UR4][R4.64], R7 ;  /* 0x0000000704007986 */ /* 0x000fe2000c101904 */
[----:B------:R-:W-:Y:S05]  /*0120*/  EXIT ;  /* 0x000000000000794d */ /* 0x000fea0003800000 */
.L_x_3:
        /* <DEDUP_REMOVED lines=13> */
.L_x_37:


//--------------------- .text._Z17addMultiBlockSumsPjS_ii --------------------------
	.section	.text._Z17addMultiBlockSumsPjS_ii,"ax",@progbits
	.align	128
        .global         _Z17addMultiBlockSumsPjS_ii
        .type           _Z17addMultiBlockSumsPjS_ii,@function
        .size           _Z17addMultiBlockSumsPjS_ii,(.L_x_38 - _Z17addMultiBlockSumsPjS_ii)
        .other          _Z17addMultiBlockSumsPjS_ii,@"STO_CUDA_ENTRY STV_DEFAULT"
_Z17addMultiBlockSumsPjS_ii:
.text._Z17addMultiBlockSumsPjS_ii:
[----:B------:R-:W-:Y:S01]  /*0000*/  LDC R1, c[0x0][0x37c] ;  /* 0x0000df00ff017b82 */ /* 0x000fe20000000800 */
[----:B------:R-:W0:Y:S01]  /*0010*/  S2R R9, SR_CTAID.X ;  /* 0x0000000000097919 */ /* 0x000e220000002500 */
[----:B------:R-:W1:Y:S01]  /*0020*/  LDCU UR4, c[0x0][0x390] ;  /* 0x00007200ff0477ac */ /* 0x000e620008000800 */
[----:B------:R-:W0:Y:S02]  /*0030*/  S2R R0, SR_TID.X ;  /* 0x0000000000007919 */ /* 0x000e240000002100 */
[----:B0-----:R-:W-:-:S04]  /*0040*/  LEA R7, R9, R0, 0x9 ;  /* 0x0000000009077211 */ /* 0x001fc800078e48ff */
[----:B-1----:R-:W-:-:S13]  /*0050*/  ISETP.GE.AND P0, PT, R7, UR4, PT ;  /* 0x0000000407007c0c */ /* 0x002fda000bf06270 */
[----:B------:R-:W-:Y:S05]  /*0060*/  @P0 EXIT ;  /* 0x000000000000094d */ /* 0x000fea0003800000 */
[----:B------:R-:W0:Y:S01]  /*0070*/  LDC.64 R2, c[0x0][0x388] ;  /* 0x0000e200ff027b82 */ /* 0x000e220000000a00 */
[----:B------:R-:W1:Y:S07]  /*0080*/  LDCU.64 UR4, c[0x0][0x358] ;  /* 0x00006b00ff0477ac */ /* 0x000e6e0008000a00 */
[----:B------:R-:W2:Y:S01]  /*0090*/  LDC.64 R4, c[0x0][0x380] ;  /* 0x0000e000ff047b82 */ /* 0x000ea20000000a00 */
[----:B0-----:R-:W-:-:S06]  /*00a0*/  IMAD.WIDE.U32 R2, R9, 0x4, R2 ;  /* 0x0000000409027825 */ /* 0x001fcc00078e0002 */
[----:B-1----:R-:W3:Y:S01]  /*00b0*/  LDG.E R2, desc[UR4][R2.64] ;  /* 0x0000000402027981 */ /* 0x002ee2000c1e1900 */
[----:B--2---:R-:W-:-:S05]  /*00c0*/  IMAD.WIDE.U32 R4, R7, 0x4, R4 ;  /* 0x0000000407047825 */ /* 0x004fca00078e0004 */
[----:B------:R-:W3:Y:S02]  /*00d0*/  LDG.E R7, desc[UR4][R4.64] ;  /* 0x0000000404077981 */ /* 0x000ee4000c1e1900 */
[----:B---3--:R-:W-:-:S05]  /*00e0*/  IADD3 R7, PT, PT, R2, R7, RZ ;  /* 0x0000000702077210 */ /* 0x008fca0007ffe0ff */
[----:B------:R-:W-:Y:S01]  /*00f0*/  STG.E desc[UR4][R4.64], R7 ;  /* 0x0000000704007986 */ /* 0x000fe2000c101904 */
[----:B------:R-:W-:Y:S05]  /*0100*/  EXIT ;  /* 0x000000000000794d */ /* 0x000fea0003800000 */
.L_x_4:
        /* <DEDUP_REMOVED lines=15> */
.L_x_38:


//--------------------- .text._Z15scanSingleBlockPjS_S_i --------------------------
	.section	.text._Z15scanSingleBlockPjS_S_i,"ax",@progbits
	.align	128
        .global         _Z15scanSingleBlockPjS_S_i
        .type           _Z15scanSingleBlockPjS_S_i,@function
        .size           _Z15scanSingleBlockPjS_S_i,(.L_x_39 - _Z15scanSingleBlockPjS_S_i)
        .other          _Z15scanSingleBlockPjS_S_i,@"STO_CUDA_ENTRY STV_DEFAULT"
_Z15scanSingleBlockPjS_S_i:
.text._Z15scanSingleBlockPjS_S_i:
[----:B------:R-:W-:Y:S01]  /*0000*/  LDC R1, c[0x0][0x37c] ;  /* 0x0000df00ff017b82 */ /* 0x000fe20000000800 */
[----:B------:R-:W0:Y:S01]  /*0010*/  S2R R2, SR_TID.X ;  /* 0x0000000000027919 */ /* 0x000e220000002100 */
[----:B------:R-:W1:Y:S06]  /*0020*/  LDCU UR4, c[0x0][0x398] ;  /* 0x00007300ff0477ac */ /* 0x000e6c0008000800 */
[----:B------:R-:W2:Y:S01]  /*0030*/  LDC.64 R6, c[0x0][0x380] ;  /* 0x0000e000ff067b82 */ /* 0x000ea20000000a00 */
[----:B------:R-:W-:Y:S01]  /*0040*/  CS2R R8, SRZ ;  /* 0x0000000000087805 */ /* 0x000fe2000001ff00 */
[----:B------:R-:W0:Y:S01]  /*0050*/  S2R R3, SR_CTAID.X ;  /* 0x0000000000037919 */ /* 0x000e220000002500 */
[----:B------:R-:W3:Y:S01]  /*0060*/  LDCU.64 UR6, c[0x0][0x358] ;  /* 0x00006b00ff0677ac */ /* 0x000ee20008000a00 */
[----:B0-----:R-:W-:-:S04]  /*0070*/  IMAD R0, R3, 0x200, R2 ;  /* 0x0000020003007824 */ /* 0x001fc800078e0202 */
[C---:B------:R-:W-:Y:S01]  /*0080*/  VIADD R4, R0.reuse, 0x100 ;  /* 0x0000010000047836 */ /* 0x040fe20000000000 */
[C---:B-1----:R-:W-:Y:S01]  /*0090*/  ISETP.GE.AND P0, PT, R0.reuse, UR4, PT ;  /* 0x0000000400007c0c */ /* 0x042fe2000bf06270 */
[----:B--2---:R-:W-:-:S03]  /*00a0*/  IMAD.WIDE.U32 R6, R0, 0x4, R6 ;  /* 0x0000000400067825 */ /* 0x004fc600078e0006 */
[----:B------:R-:W-:-:S09]  /*00b0*/  ISETP.GE.AND P1, PT, R4, UR4, PT ;  /* 0x0000000404007c0c */ /* 0x000fd2000bf26270 */
[----:B---3--:R-:W2:Y:S04]  /*00c0*/  @!P0 LDG.E R8, desc[UR6][R6.64] ;  /* 0x0000000606088981 */ /* 0x008ea8000c1e1900 */
[----:B------:R0:W3:Y:S01]  /*00d0*/  @!P1 LDG.E R9, desc[UR6][R6.64+0x400] ;  /* 0x0004000606099981 */ /* 0x0000e2000c1e1900 */
[----:B------:R-:W1:Y:S01]  /*00e0*/  S2UR UR5, SR_CgaCtaId ;  /* 0x00000000000579c3 */ /* 0x000e620000008800 */
[----:B------:R-:W-:Y:S01]  /*00f0*/  UMOV UR4, 0x400 ;  /* 0x0000040000047882 */ /* 0x000fe20000000000 */
[C---:B------:R-:W-:Y:S01]  /*0100*/  VIADD R11, R2.reuse, 0x100 ;  /* 0x00000100020b7836 */ /* 0x040fe20000000000 */
[CC--:B------:R-:W-:Y:S01]  /*0110*/  LEA.HI R5, R2.reuse, R2.reuse, RZ, 0x1b ;  /* 0x0000000202057211 */ /* 0x0c0fe200078fd8ff */
[C---:B------:R-:W-:Y:S01]  /*0120*/  IMAD.SHL.U32 R13, R2.reuse, 0x2, RZ ;  /* 0x00000002020d7824 */ /* 0x040fe200078e00ff */
[----:B------:R-:W-:Y:S01]  /*0130*/  ISETP.GT.U32.AND P2, PT, R2, 0xff, PT ;  /* 0x000000ff0200780c */ /* 0x000fe20003f44070 */
[----:B------:R-:W-:Y:S01]  /*0140*/  BSSY.RECONVERGENT B0, `(.L_x_5) ;  /* 0x0000026000007945 */ /* 0x000fe20003800200 */
[----:B------:R-:W-:-:S02]  /*0150*/  LEA.HI R4, R11, R2, RZ, 0x1b ;  /* 0x000000020b047211 */ /* 0x000fc400078fd8ff */
[CC--:B------:R-:W-:Y:S02]  /*0160*/  LEA.HI R10, R2.reuse, R13.reuse, RZ, 0x1c ;  /* 0x0000000d020a7211 */ /* 0x0c0fe400078fe0ff */
[----:B0-----:R-:W-:Y:S02]  /*0170*/  LEA.HI R7, R13, R13, RZ, 0x1b ;  /* 0x0000000d0d077211 */ /* 0x001fe400078fd8ff */
[C---:B------:R-:W-:Y:S02]  /*0180*/  ISETP.GT.U32.AND P3, PT, R2.reuse, 0x7f, PT ;  /* 0x0000007f0200780c */ /* 0x040fe40003f64070 */
[C---:B------:R-:W-:Y:S02]  /*0190*/  ISETP.GT.U32.AND P6, PT, R2.reuse, 0x3f, PT ;  /* 0x0000003f0200780c */ /* 0x040fe40003fc4070 */
[C---:B------:R-:W-:Y:S02]  /*01a0*/  ISETP.GT.U32.AND P5, PT, R2.reuse, 0x1f, PT ;  /* 0x0000001f0200780c */ /* 0x040fe40003fa4070 */
[----:B------:R-:W-:Y:S01]  /*01b0*/  ISETP.GT.U32.AND P4, PT, R2, 0xf, PT ;  /* 0x0000000f0200780c */ /* 0x000fe20003f84070 */
[----:B-1----:R-:W-:-:S06]  /*01c0*/  ULEA UR4, UR5, UR4, 0x18 ;  /* 0x0000000405047291 */ /* 0x002fcc000f8ec0ff */
[----:B------:R-:W-:Y:S02]  /*01d0*/  LEA R5, R5, UR4, 0x2 ;  /* 0x0000000405057c11 */ /* 0x000fe4000f8e10ff */
[----:B------:R-:W-:Y:S02]  /*01e0*/  LEA R4, R4, UR4, 0x2 ;  /* 0x0000000404047c11 */ /* 0x000fe4000f8e10ff */
[----:B------:R-:W-:Y:S02]  /*01f0*/  LEA R6, R10, UR4, 0x2 ;  /* 0x000000040a067c11 */ /* 0x000fe4000f8e10ff */
[----:B------:R-:W-:Y:S01]  /*0200*/  LEA R7, R7, UR4, 0x2 ;  /* 0x0000000407077c11 */ /* 0x000fe2000f8e10ff */
[----:B--2---:R0:W-:Y:S04]  /*0210*/  STS [R5], R8 ;  /* 0x0000000805007388 */ /* 0x0041e80000000800 */
[----:B---3--:R1:W-:Y:S01]  /*0220*/  STS [R4+0x400], R9 ;  /* 0x0004000904007388 */ /* 0x0083e20000000800 */
[----:B------:R-:W-:Y:S01]  /*0230*/  BAR.SYNC.DEFER_BLOCKING 0x0 ;  /* 0x0000000000007b1d */ /* 0x000fe20000010000 */
[----:B0-----:R-:W-:Y:S01]  /*0240*/  P2R R8, PR, RZ, 0x40 ;  /* 0x00000040ff087803 */ /* 0x001fe20000000000 */
[C---:B------:R-:W-:Y:S01]  /*0250*/  VIADD R8, R13.reuse, 0x1 ;  /* 0x000000010d087836 */ /* 0x040fe20000000000 */
[----:B-1----:R-:W-:Y:S01]  /*0260*/  P2R R9, PR, RZ, 0x20 ;  /* 0x00000020ff097803 */ /* 0x002fe20000000000 */
[----:B------:R-:W-:-:S02]  /*0270*/  VIADD R9, R13, 0x2 ;  /* 0x000000020d097836 */ /* 0x000fc40000000000 */
[----:B------:R-:W-:Y:S04]  /*0280*/  @!P2 LDS R10, [R6] ;  /* 0x00000000060aa984 */ /* 0x000fe80000000800 */
[----:B------:R-:W0:Y:S02]  /*0290*/  @!P2 LDS R11, [R7+0x4] ;  /* 0x00000400070ba984 */ /* 0x000e240000000800 */
[----:B0-----:R-:W-:-:S05]  /*02a0*/  @!P2 IMAD.IADD R10, R10, 0x1, R11 ;  /* 0x000000010a0aa824 */ /* 0x001fca00078e020b */
[----:B------:R0:W-:Y:S02]  /*02b0*/  @!P2 STS [R7+0x4], R10 ;  /* 0x0000040a0700a388 */ /* 0x0001e40000000800 */
[----:B0-----:R-:W-:Y:S01]  /*02c0*/  P2R R10, PR, RZ, 0x10 ;  /* 0x00000010ff0a7803 */ /* 0x001fe20000000000 */
[----:B------:R-:W-:Y:S06]  /*02d0*/  BAR.SYNC.DEFER_BLOCKING 0x0 ;  /* 0x0000000000007b1d */ /* 0x000fec0000010000 */
[----:B------:R-:W-:Y:S05]  /*02e0*/  @P3 BRA `(.L_x_6) ;  /* 0x00000000002c3947 */ /* 0x000fea0003800000 */
[----:B------:R-:W-:Y:S02]  /*02f0*/  IMAD.SHL.U32 R10, R8, 0x2, RZ ;  /* 0x00000002080a7824 */ /* 0x000fe400078e00ff */
[----:B------:R-:W-:Y:S02]  /*0300*/  IMAD.SHL.U32 R13, R9, 0x2, RZ ;  /* 0x00000002090d7824 */ /* 0x000fe400078e00ff */
[----:B------:R-:W-:-:S03]  /*0310*/  VIADD R11, R10, 0xffffffff ;  /* 0xffffffff0a0b7836 */ /* 0x000fc60000000000 */
[----:B------:R-:W-:Y:S02]  /*0320*/  LEA.HI R13, R10, R13, RZ, 0x1b ;  /* 0x0000000d0a0d7211 */ /* 0x000fe400078fd8ff */
[----:B------:R-:W-:Y:S02]  /*0330*/  LEA.HI R11, R11, R10, RZ, 0x1b ;  /* 0x0000000a0b0b7211 */ /* 0x000fe400078fd8ff */
[----:B------:R-:W-:Y:S02]  /*0340*/  LEA R13, R13, UR4, 0x2 ;  /* 0x000000040d0d7c11 */ /* 0x000fe4000f8e10ff */
[----:B------:R-:W-:-:S03]  /*0350*/  LEA R11, R11, UR4, 0x2 ;  /* 0x000000040b0b7c11 */ /* 0x000fc6000f8e10ff */
[----:B------:R-:W-:Y:S04]  /*0360*/  LDS R10, [R13+-0x4] ;  /* 0xfffffc000d0a7984 */ /* 0x000fe80000000800 */
[----:B------:R-:W0:Y:S02]  /*0370*/  LDS R11, [R11+-0x4] ;  /* 0xfffffc000b0b7984 */ /* 0x000e240000000800 */
[----:B0-----:R-:W-:-:S05]  /*0380*/  IMAD.IADD R10, R11, 0x1, R10 ;  /* 0x000000010b0a7824 */ /* 0x001fca00078e020a */
[----:B------:R0:W-:Y:S02]  /*0390*/  STS [R13+-0x4], R10 ;  /* 0xfffffc0a0d007388 */ /* 0x0001e40000000800 */
.L_x_6:
[----:B------:R-:W-:Y:S05]  /*03a0*/  BSYNC.RECONVERGENT B0 ;  /* 0x0000000000007941 */ /* 0x000fea0003800200 */
.L_x_5:
[----:B------:R-:W-:Y:S06]  /*03b0*/  BAR.SYNC.DEFER_BLOCKING 0x0 ;  /* 0x0000000000007b1d */ /* 0x000fec0000010000 */
[----:B------:R-:W-:Y:S04]  /*03c0*/  BSSY.RECONVERGENT B0, `(.L_x_7) ;  /* 0x000000d000007945 */ /* 0x000fe80003800200 */
[----:B------:R-:W-:Y:S05]  /*03d0*/  @P6 BRA `(.L_x_8) ;  /* 0x00000000002c6947 */ /* 0x000fea0003800000 */
[----:B0-----:R-:W-:Y:S02]  /*03e0*/  IMAD.SHL.U32 R10, R8, 0x4, RZ ;  /* 0x00000004080a7824 */ /* 0x001fe400078e00ff */
        /* <DEDUP_REMOVED lines=10> */
.L_x_8:
[----:B------:R-:W-:Y:S05]  /*0490*/  BSYNC.RECONVERGENT B0 ;  /* 0x0000000000007941 */ /* 0x000fea0003800200 */
.L_x_7:
[----:B------:R-:W-:Y:S06]  /*04a0*/  BAR.SYNC.DEFER_BLOCKING 0x0 ;  /* 0x0000000000007b1d */ /* 0x000fec0000010000 */
[----:B------:R-:W-:Y:S04]  /*04b0*/  BSSY.RECONVERGENT B0, `(.L_x_9) ;  /* 0x000000d000007945 */ /* 0x000fe80003800200 */
[----:B------:R-:W-:Y:S05]  /*04c0*/  @P5 BRA `(.L_x_10) ;  /* 0x00000000002c5947 */ /* 0x000fea0003800000 */
[----:B01----:R-:W-:Y:S02]  /*04d0*/  IMAD.SHL.U32 R10, R8, 0x8, RZ ;  /* 0x00000008080a7824 */ /* 0x003fe400078e00ff */
        /* <DEDUP_REMOVED lines=10> */
.L_x_10:
[----:B------:R-:W-:Y:S05]  /*0580*/  BSYNC.RECONVERGENT B0 ;  /* 0x0000000000007941 */ /* 0x000fea0003800200 */
.L_x_9:
[----:B------:R-:W-:Y:S06]  /*0590*/  BAR.SYNC.DEFER_BLOCKING 0x0 ;  /* 0x0000000000007b1d */ /* 0x000fec0000010000 */
[----:B------:R-:W-:Y:S04]  /*05a0*/  BSSY.RECONVERGENT B0, `(.L_x_11) ;  /* 0x000000d000007945 */ /* 0x000fe80003800200 */
[----:B------:R-:W-:Y:S05]  /*05b0*/  @P4 BRA `(.L_x_12) ;  /* 0x00000000002c4947 */ /* 0x000fea0003800000 */
[----:B012---:R-:W-:Y:S02]  /*05c0*/  IMAD.SHL.U32 R10, R8, 0x10, RZ ;  /* 0x00000010080a7824 */ /* 0x007fe400078e00ff */
        /* <DEDUP_REMOVED lines=10> */
.L_x_12:
[----:B------:R-:W-:Y:S05]  /*0670*/  BSYNC.RECONVERGENT B0 ;  /* 0x0000000000007941 */ /* 0x000fea0003800200 */
.L_x_11:
[----:B------:R-:W-:Y:S01]  /*0680*/  BAR.SYNC.DEFER_BLOCKING 0x0 ;  /* 0x0000000000007b1d */ /* 0x000fe20000010000 */
[----:B------:R-:W-:-:S05]  /*0690*/  ISETP.GT.U32.AND P4, PT, R2, 0x7, PT ;  /* 0x000000070200780c */ /* 0x000fca0003f84070 */
[----:B------:R-:W-:Y:S08]  /*06a0*/  BSSY.RECONVERGENT B0, `(.L_x_13) ;  /* 0x000000c000007945 */ /* 0x000ff00003800200 */
[----:B------:R-:W-:Y:S05]  /*06b0*/  @P4 BRA `(.L_x_14) ;  /* 0x0000000000284947 */ /* 0x000fea0003800000 */
[----:B0123--:R-:W-:Y:S02]  /*06c0*/  IMAD.SHL.U32 R10, R8, 0x20, RZ ;  /* 0x00000020080a7824 */ /* 0x00ffe400078e00ff */
[----:B------:R-:W-:Y:S02]  /*06d0*/  IMAD R12, R9, 0x20, R8 ;  /* 0x00000020090c7824 */ /* 0x000fe400078e0208 */
[----:B------:R-:W-:-:S03]  /*06e0*/  VIADD R11, R10, 0xffffffff ;  /* 0xffffffff0a0b7836 */ /* 0x000fc60000000000 */
[----:B------:R-:W-:Y:S02]  /*06f0*/  LEA R12, R12, UR4, 0x2 ;  /* 0x000000040c0c7c11 */ /* 0x000fe4000f8e10ff */
[----:B------:R-:W-:-:S03]  /*0700*/  LEA.HI R11, R11, R10, RZ, 0x1b ;  /* 0x0000000a0b0b7211 */ /* 0x000fc600078fd8ff */
[----:B------:R-:W-:Y:S01]  /*0710*/  LDS R10, [R12+-0x4] ;  /* 0xfffffc000c0a7984 */ /* 0x000fe20000000800 */
[----:B------:R-:W-:-:S06]  /*0720*/  LEA R11, R11, UR4, 0x2 ;  /* 0x000000040b0b7c11 */ /* 0x000fcc000f8e10ff */
[----:B------:R-:W0:Y:S02]  /*0730*/  LDS R11, [R11+-0x4] ;  /* 0xfffffc000b0b7984 */ /* 0x000e240000000800 */
[----:B0-----:R-:W-:-:S05]  /*0740*/  IMAD.IADD R13, R11, 0x1, R10 ;  /* 0x000000010b0d7824 */ /* 0x001fca00078e020a */
[----:B------:R4:W-:Y:S02]  /*0750*/  STS [R12+-0x4], R13 ;  /* 0xfffffc0d0c007388 */ /* 0x0009e40000000800 */
.L_x_14:
[----:B------:R-:W-:Y:S05]  /*0760*/  BSYNC.RECONVERGENT B0 ;  /* 0x0000000000007941 */ /* 0x000fea0003800200 */
.L_x_13:
[----:B------:R-:W-:Y:S01]  /*0770*/  BAR.SYNC.DEFER_BLOCKING 0x0 ;  /* 0x0000000000007b1d */ /* 0x000fe20000010000 */
[----:B------:R-:W-:-:S05]  /*0780*/  ISETP.GT.U32.AND P5, PT, R2, 0x3, PT ;  /* 0x000000030200780c */ /* 0x000fca0003fa4070 */
[----:B------:R-:W-:Y:S08]  /*0790*/  BSSY.RECONVERGENT B0, `(.L_x_15) ;  /* 0x000000d000007945 */ /* 0x000ff00003800200 */
[----:B------:R-:W-:Y:S05]  /*07a0*/  @P5 BRA `(.L_x_16) ;  /* 0x00000000002c5947 */ /* 0x000fea0003800000 */
[----:B0123--:R-:W-:-:S04]  /*07b0*/  IMAD.SHL.U32 R10, R8, 0x40, RZ ;  /* 0x00000040080a7824 */ /* 0x00ffc800078e00ff */
[----:B------:R-:W-:Y:S01]  /*07c0*/  VIADD R11, R10, 0xffffffff ;  /* 0xffffffff0a0b7836 */ /* 0x000fe20000000000 */
[----:B----4-:R-:W-:-:S04]  /*07d0*/  SHF.R.U32.HI R12, RZ, 0x5, R10 ;  /* 0x00000005ff0c7819 */ /* 0x010fc8000001160a */
[----:B------:R-:W-:Y:S01]  /*07e0*/  LEA.HI R11, R11, R10, RZ, 0x1b ;  /* 0x0000000a0b0b7211 */ /* 0x000fe200078fd8ff */
[----:B------:R-:W-:-:S03]  /*07f0*/  IMAD R12, R9, 0x40, R12 ;  /* 0x00000040090c7824 */ /* 0x000fc600078e020c */
[----:B------:R-:W-:Y:S02]  /*0800*/  LEA R11, R11, UR4, 0x2 ;  /* 0x000000040b0b7c11 */ /* 0x000fe4000f8e10ff */
[----:B------:R-:W-:-:S04]  /*0810*/  LEA R12, R12, UR4, 0x2 ;  /* 0x000000040c0c7c11 */ /* 0x000fc8000f8e10ff */
[----:B------:R-:W-:Y:S04]  /*0820*/  LDS R11, [R11+-0x4] ;  /* 0xfffffc000b0b7984 */ /* 0x000fe80000000800 */
[----:B------:R-:W0:Y:S02]  /*0830*/  LDS R10, [R12] ;  /* 0x000000000c0a7984 */ /* 0x000e240000000800 */
[----:B0-----:R-:W-:-:S05]  /*0840*/  IMAD.IADD R13, R11, 0x1, R10 ;  /* 0x000000010b0d7824 */ /* 0x001fca00078e020a */
[----:B------:R0:W-:Y:S02]  /*0850*/  STS [R12], R13 ;  /* 0x0000000d0c007388 */ /* 0x0001e40000000800 */
.L_x_16:
[----:B------:R-:W-:Y:S05]  /*0860*/  BSYNC.RECONVERGENT B0 ;  /* 0x0000000000007941 */ /* 0x000fea0003800200 */
.L_x_15:
[----:B------:R-:W-:Y:S01]  /*0870*/  BAR.SYNC.DEFER_BLOCKING 0x0 ;  /* 0x0000000000007b1d */ /* 0x000fe20000010000 */
[----:B------:R-:W-:-:S04]  /*0880*/  ISETP.GT.U32.AND P6, PT, R2, 0x1, PT ;  /* 0x000000010200780c */ /* 0x000fc80003fc4070 */
[----:B0123--:R-:W-:Y:S01]  /*0890*/  P2R R10, PR, RZ, 0x40 ;  /* 0x00000040ff0a7803 */ /* 0x00ffe20000000000 */
[----:B------:R-:W-:Y:S08]  /*08a0*/  BSSY.RECONVERGENT B0, `(.L_x_17) ;  /* 0x000000d000007945 */ /* 0x000ff00003800200 */
[----:B------:R-:W-:Y:S05]  /*08b0*/  @P6 BRA `(.L_x_18) ;  /* 0x00000000002c6947 */ /* 0x000fea0003800000 */
[----:B------:R-:W-:-:S04]  /*08c0*/  IMAD.SHL.U32 R10, R8, 0x80, RZ ;  /* 0x00000080080a7824 */ /* 0x000fc800078e00ff */
[----:B------:R-:W-:Y:S01]  /*08d0*/  VIADD R11, R10, 0xffffffff ;  /* 0xffffffff0a0b7836 */ /* 0x000fe20000000000 */
[----:B----4-:R-:W-:-:S04]  /*08e0*/  SHF.R.U32.HI R12, RZ, 0x5, R10 ;  /* 0x00000005ff0c7819 */ /* 0x010fc8000001160a */
[----:B------:R-:W-:Y:S01]  /*08f0*/  LEA.HI R11, R11, R10, RZ, 0x1b ;  /* 0x0000000a0b0b7211 */ /* 0x000fe200078fd8ff */
[----:B------:R-:W-:-:S03]  /*0900*/  IMAD R12, R9, 0x80, R12 ;  /* 0x00000080090c7824 */ /* 0x000fc600078e020c */
[----:B------:R-:W-:Y:S02]  /*0910*/  LEA R11, R11, UR4, 0x2 ;  /* 0x000000040b0b7c11 */ /* 0x000fe4000f8e10ff */
[----:B------:R-:W-:-:S04]  /*0920*/  LEA R12, R12, UR4, 0x2 ;  /* 0x000000040c0c7c11 */ /* 0x000fc8000f8e10ff */
[----:B------:R-:W-:Y:S04]  /*0930*/  LDS R11, [R11+-0x4] ;  /* 0xfffffc000b0b7984 */ /* 0x000fe80000000800 */
[----:B------:R-:W0:Y:S02]  /*0940*/  LDS R10, [R12+0x8] ;  /* 0x000008000c0a7984 */ /* 0x000e240000000800 */
[----:B0-----:R-:W-:-:S05]  /*0950*/  IMAD.IADD R13, R11, 0x1, R10 ;  /* 0x000000010b0d7824 */ /* 0x001fca00078e020a */
[----:B------:R0:W-:Y:S02]  /*0960*/  STS [R12+0x8], R13 ;  /* 0x0000080d0c007388 */ /* 0x0001e40000000800 */
.L_x_18:
[----:B------:R-:W-:Y:S05]  /*0970*/  BSYNC.RECONVERGENT B0 ;  /* 0x0000000000007941 */ /* 0x000fea0003800200 */
.L_x_17:
[----:B------:R-:W-:Y:S01]  /*0980*/  BAR.SYNC.DEFER_BLOCKING 0x0 ;  /* 0x0000000000007b1d */ /* 0x000fe20000010000 */
[----:B------:R-:W-:-:S05]  /*0990*/  ISETP.NE.AND P6, PT, R2, RZ, PT ;  /* 0x000000ff0200720c */ /* 0x000fca0003fc5270 */
[----:B------:R-:W-:Y:S08]  /*09a0*/  BSSY.RECONVERGENT B0, `(.L_x_19) ;  /* 0x0000020000007945 */ /* 0x000ff00003800200 */
[----:B------:R-:W-:Y:S04]  /*09b0*/  @!P6 LDS R10, [UR4+0x418] ;  /* 0x00041804ff0ae984 */ /* 0x000fe80008000800 */
[----:B------:R-:W0:Y:S02]  /*09c0*/  @!P6 LDS R11, [UR4+0x838] ;  /* 0x00083804ff0be984 */ /* 0x000e240008000800 */
[----:B0---4-:R-:W-:-:S02]  /*09d0*/  @!P6 IMAD.IADD R12, R10, 0x1, R11 ;  /* 0x000000010a0ce824 */ /* 0x011fc400078e020b */
[----:B------:R-:W0:Y:S03]  /*09e0*/  @!P6 LDC.64 R10, c[0x0][0x390] ;  /* 0x0000e400ff0aeb82 */ /* 0x000e260000000a00 */
[----:B------:R-:W-:Y:S05]  /*09f0*/  @!P6 STS [UR4+0x838], R12 ;  /* 0x0008380cff00e988 */ /* 0x000fea0008000804 */
[----:B------:R-:W-:Y:S01]  /*0a00*/  BAR.SYNC.DEFER_BLOCKING 0x0 ;  /* 0x0000000000007b1d */ /* 0x000fe20000010000 */
[----:B0-----:R-:W-:-:S05]  /*0a10*/  @!P6 IMAD.WIDE.U32 R10, R3, 0x4, R10 ;  /* 0x00000004030ae825 */ /* 0x001fca00078e000a */
[----:B------:R-:W0:Y:S04]  /*0a20*/  @!P6 LDS R13, [UR4+0x838] ;  /* 0x00083804ff0de984 */ /* 0x000e280008000800 */
[----:B------:R-:W-:Y:S04]  /*0a30*/  @!P6 STS [UR4+0x838], RZ ;  /* 0x000838ffff00e988 */ /* 0x000fe80008000804 */
[----:B0-----:R-:W-:Y:S01]  /*0a40*/  @!P6 STG.E desc[UR6][R10.64], R13 ;  /* 0x0000000d0a00e986 */ /* 0x001fe2000c101906 */
[----:B------:R-:W-:Y:S06]  /*0a50*/  BAR.SYNC.DEFER_BLOCKING 0x0 ;  /* 0x0000000000007b1d */ /* 0x000fec0000010000 */
[----:B------:R-:W-:Y:S04]  /*0a60*/  @!P6 LDS R3, [UR4+0x418] ;  /* 0x00041804ff03e984 */ /* 0x000fe80008000800 */
[----:B------:R-:W0:Y:S02]  /*0a70*/  @!P6 LDS R14, [UR4+0x838] ;  /* 0x00083804ff0ee984 */ /* 0x000e240008000800 */
[----:B0-----:R-:W-:-:S02]  /*0a80*/  @!P6 IMAD.IADD R3, R3, 0x1, R14 ;  /* 0x000000010303e824 */ /* 0x001fc400078e020e */
[----:B------:R0:W-:Y:S04]  /*0a90*/  @!P6 STS [UR4+0x418], R14 ;  /* 0x0004180eff00e988 */ /* 0x0001e80008000804 */
[----:B------:R0:W-:Y:S01]  /*0aa0*/  @!P6 STS [UR4+0x838], R3 ;  /* 0x00083803ff00e988 */ /* 0x0001e20008000804 */
[----:B------:R-:W-:Y:S01]  /*0ab0*/  BAR.SYNC.DEFER_BLOCKING 0x0 ;  /* 0x0000000000007b1d */ /* 0x000fe20000010000 */
[----:B------:R-:W-:-:S13]  /*0ac0*/  ISETP.GT.U32.AND P6, PT, R2, 0x1, PT ;  /* 0x000000010200780c */ /* 0x000fda0003fc4070 */
[----:B0-----:R-:W-:Y:S05]  /*0ad0*/  @P6 BRA `(.L_x_20) ;  /* 0x0000000000306947 */ /* 0x001fea0003800000 */
[----:B------:R-:W-:-:S04]  /*0ae0*/  IMAD.SHL.U32 R3, R8, 0x80, RZ ;  /* 0x0000008008037824 */ /* 0x000fc800078e00ff */
[----:B------:R-:W-:Y:S01]  /*0af0*/  VIADD R10, R3, 0xffffffff ;  /* 0xffffffff030a7836 */ /* 0x000fe20000000000 */
[----:B------:R-:W-:-:S04]  /*0b00*/  SHF.R.U32.HI R12, RZ, 0x5, R3 ;  /* 0x00000005ff0c7819 */ /* 0x000fc80000011603 */
[----:B------:R-:W-:Y:S01]  /*0b10*/  LEA.HI R10, R10, R3, RZ, 0x1b ;  /* 0x000000030a0a7211 */ /* 0x000fe200078fd8ff */
[----:B------:R-:W-:-:S03]  /*0b20*/  IMAD R12, R9, 0x80, R12 ;  /* 0x00000080090c7824 */ /* 0x000fc600078e020c */
[----:B------:R-:W-:Y:S02]  /*0b30*/  LEA R11, R10, UR4, 0x2 ;  /* 0x000000040a0b7c11 */ /* 0x000fe4000f8e10ff */
[----:B------:R-:W-:-:S03]  /*0b40*/  LEA R12, R12, UR4, 0x2 ;  /* 0x000000040c0c7c11 */ /* 0x000fc6000f8e10ff */
[----:B------:R-:W-:Y:S04]  /*0b50*/  LDS R3, [R11+-0x4] ;  /* 0xfffffc000b037984 */ /* 0x000fe80000000800 */
[----:B------:R-:W0:Y:S02]  /*0b60*/  LDS R10, [R12+0x8] ;  /* 0x000008000c0a7984 */ /* 0x000e240000000800 */
[----:B0-----:R-:W-:Y:S02]  /*0b70*/  IMAD.IADD R3, R3, 0x1, R10 ;  /* 0x0000000103037824 */ /* 0x001fe400078e020a */
[----:B------:R0:W-:Y:S04]  /*0b80*/  STS [R11+-0x4], R10 ;  /* 0xfffffc0a0b007388 */ /* 0x0001e80000000800 */
[----:B------:R0:W-:Y:S02]  /*0b90*/  STS [R12+0x8], R3 ;  /* 0x000008030c007388 */ /* 0x0001e40000000800 */
.L_x_20:
[----:B------:R-:W-:Y:S05]  /*0ba0*/  BSYNC.RECONVERGENT B0 ;  /* 0x0000000000007941 */ /* 0x000fea0003800200 */
.L_x_19:
[----:B------:R-:W-:Y:S06]  /*0bb0*/  BAR.SYNC.DEFER_BLOCKING 0x0 ;  /* 0x0000000000007b1d */ /* 0x000fec0000010000 */
[----:B------:R-:W-:Y:S04]  /*0bc0*/  BSSY.RECONVERGENT B0, `(.L_x_21) ;  /* 0x000000e000007945 */ /* 0x000fe80003800200 */
[----:B------:R-:W-:Y:S05]  /*0bd0*/  @P5 BRA `(.L_x_22) ;  /* 0x0000000000305947 */ /* 0x000fea0003800000 */
[----:B0-----:R-:W-:-:S04]  /*0be0*/  IMAD.SHL.U32 R3, R8, 0x40, RZ ;  /* 0x0000004008037824 */ /* 0x001fc800078e00ff */
[----:B------:R-:W-:Y:S01]  /*0bf0*/  VIADD R10, R3, 0xffffffff ;  /* 0xffffffff030a7836 */ /* 0x000fe20000000000 */
[----:B------:R-:W-:-:S04]  /*0c00*/  SHF.R.U32.HI R12, RZ, 0x5, R3 ;  /* 0x00000005ff0c7819 */ /* 0x000fc80000011603 */
[----:B------:R-:W-:Y:S01]  /*0c10*/  LEA.HI R10, R10, R3, RZ, 0x1b ;  /* 0x000000030a0a7211 */ /* 0x000fe200078fd8ff */
[----:B------:R-:W-:-:S03]  /*0c20*/  IMAD R12, R9, 0x40, R12 ;  /* 0x00000040090c7824 */ /* 0x000fc600078e020c */
[----:B------:R-:W-:Y:S02]  /*0c30*/  LEA R11, R10, UR4, 0x2 ;  /* 0x000000040a0b7c11 */ /* 0x000fe4000f8e10ff */
[----:B------:R-:W-:-:S03]  /*0c40*/  LEA R12, R12, UR4, 0x2 ;  /* 0x000000040c0c7c11 */ /* 0x000fc6000f8e10ff */
[----:B------:R-:W-:Y:S04]  /*0c50*/  LDS R3, [R11+-0x4] ;  /* 0xfffffc000b037984 */ /* 0x000fe80000000800 */
[----:B------:R-:W0:Y:S02]  /*0c60*/  LDS R10, [R12] ;  /* 0x000000000c0a7984 */ /* 0x000e240000000800 */
[----:B0-----:R-:W-:Y:S02]  /*0c70*/  IMAD.IADD R3, R3, 0x1, R10 ;  /* 0x0000000103037824 */ /* 0x001fe400078e020a */
[----:B------:R1:W-:Y:S04]  /*0c80*/  STS [R11+-0x4], R10 ;  /* 0xfffffc0a0b007388 */ /* 0x0003e80000000800 */
[----:B------:R1:W-:Y:S02]  /*0c90*/  STS [R12], R3 ;  /* 0x000000030c007388 */ /* 0x0003e40000000800 */
.L_x_22:
[----:B------:R-:W-:Y:S05]  /*0ca0*/  BSYNC.RECONVERGENT B0 ;  /* 0x0000000000007941 */ /* 0x000fea0003800200 */
.L_x_21:
[----:B------:R-:W-:Y:S06]  /*0cb0*/  BAR.SYNC.DEFER_BLOCKING 0x0 ;  /* 0x0000000000007b1d */ /* 0x000fec0000010000 */
[----:B------:R-:W-:Y:S04]  /*0cc0*/  BSSY.RECONVERGENT B0, `(.L_x_23) ;  /* 0x000000d000007945 */ /* 0x000fe80003800200 */
[----:B------:R-:W-:Y:S05]  /*0cd0*/  @P4 BRA `(.L_x_24) ;  /* 0x00000000002c4947 */ /* 0x000fea0003800000 */
[----:B01----:R-:W-:Y:S02]  /*0ce0*/  IMAD.SHL.U32 R3, R8, 0x20, RZ ;  /* 0x0000002008037824 */ /* 0x003fe400078e00ff */
[----:B------:R-:W-:Y:S02]  /*0cf0*/  IMAD R11, R9, 0x20, R8 ;  /* 0x00000020090b7824 */ /* 0x000fe400078e0208 */
[----:B------:R-:W-:-:S03]  /*0d00*/  VIADD R10, R3, 0xffffffff ;  /* 0xffffffff030a7836 */ /* 0x000fc60000000000 */
[----:B------:R-:W-:Y:S02]  /*0d10*/  LEA R12, R11, UR4, 0x2 ;  /* 0x000000040b0c7c11 */ /* 0x000fe4000f8e10ff */
[----:B------:R-:W-:-:S04]  /*0d20*/  LEA.HI R10, R10, R3, RZ, 0x1b ;  /* 0x000000030a0a7211 */ /* 0x000fc800078fd8ff */
[----:B------:R-:W-:Y:S02]  /*0d30*/  LEA R11, R10, UR4, 0x2 ;  /* 0x000000040a0b7c11 */ /* 0x000fe4000f8e10ff */
[----:B------:R-:W0:Y:S04]  /*0d40*/  LDS R10, [R12+-0x4] ;  /* 0xfffffc000c0a7984 */ /* 0x000e280000000800 */
[----:B------:R-:W1:Y:S04]  /*0d50*/  LDS R3, [R11+-0x4] ;  /* 0xfffffc000b037984 */ /* 0x000e680000000800 */
[----:B0-----:R2:W-:Y:S01]  /*0d60*/  STS [R11+-0x4], R10 ;  /* 0xfffffc0a0b007388 */ /* 0x0015e20000000800 */
[----:B-1----:R-:W-:-:S05]  /*0d70*/  IMAD.IADD R3, R3, 0x1, R10 ;  /* 0x0000000103037824 */ /* 0x002fca00078e020a */
[----:B------:R2:W-:Y:S02]  /*0d80*/  STS [R12+-0x4], R3 ;  /* 0xfffffc030c007388 */ /* 0x0005e40000000800 */
.L_x_24:
[----:B------:R-:W-:Y:S05]  /*0d90*/  BSYNC.RECONVERGENT B0 ;  /* 0x0000000000007941 */ /* 0x000fea0003800200 */
.L_x_23:
[----:B------:R-:W-:Y:S01]  /*0da0*/  BAR.SYNC.DEFER_BLOCKING 0x0 ;  /* 0x0000000000007b1d */ /* 0x000fe20000010000 */
[----:B------:R-:W-:-:S05]  /*0db0*/  ISETP.GT.U32.AND P4, PT, R2, 0xf, PT ;  /* 0x0000000f0200780c */ /* 0x000fca0003f84070 */
[----:B------:R-:W-:Y:S08]  /*0dc0*/  BSSY.RECONVERGENT B0, `(.L_x_25) ;  /* 0x000000e000007945 */ /* 0x000ff00003800200 */
        /* <DEDUP_REMOVED lines=8> */
[----:B------:R-:W0:Y:S04]  /*0e50*/  LDS R10, [R12+-0x4] ;  /* 0xfffffc000c0a7984 */ /* 0x000e280000000800 */
[----:B------:R-:W1:Y:S04]  /*0e60*/  LDS R3, [R11+-0x4] ;  /* 0xfffffc000b037984 */ /* 0x000e680000000800 */
[----:B0-----:R3:W-:Y:S01]  /*0e70*/  STS [R11+-0x4], R10 ;  /* 0xfffffc0a0b007388 */ /* 0x0017e20000000800 */
[----:B-1----:R-:W-:-:S05]  /*0e80*/  IMAD.IADD R3, R3, 0x1, R10 ;  /* 0x0000000103037824 */ /* 0x002fca00078e020a */
[----:B------:R3:W-:Y:S02]  /*0e90*/  STS [R12+-0x4], R3 ;  /* 0xfffffc030c007388 */ /* 0x0007e40000000800 */
.L_x_26:
[----:B------:R-:W-:Y:S05]  /*0ea0*/  BSYNC.RECONVERGENT B0 ;  /* 0x0000000000007941 */ /* 0x000fea0003800200 */
.L_x_25:
[----:B------:R-:W-:Y:S01]  /*0eb0*/  BAR.SYNC.DEFER_BLOCKING 0x0 ;  /* 0x0000000000007b1d */ /* 0x000fe20000010000 */
[----:B------:R-:W-:-:S05]  /*0ec0*/  ISETP.GT.U32.AND P4, PT, R2, 0x1f, PT ;  /* 0x0000001f0200780c */ /* 0x000fca0003f84070 */
[----:B------:R-:W-:Y:S08]  /*0ed0*/  BSSY.RECONVERGENT B0, `(.L_x_27) ;  /* 0x000000e000007945 */ /* 0x000ff00003800200 */
[----:B------:R-:W-:Y:S05]  /*0ee0*/  @P4 BRA `(.L_x_28) ;  /* 0x0000000000304947 */ /* 0x000fea0003800000 */
[----:B0123--:R-:W-:Y:S02]  /*0ef0*/  IMAD.SHL.U32 R3, R8, 0x8, RZ ;  /* 0x0000000808037824 */ /* 0x00ffe400078e00ff */
        /* <DEDUP_REMOVED lines=11> */
.L_x_28:
[----:B------:R-:W-:Y:S05]  /*0fb0*/  BSYNC.RECONVERGENT B0 ;  /* 0x0000000000007941 */ /* 0x000fea0003800200 */
.L_x_27:
[----:B------:R-:W-:Y:S01]  /*0fc0*/  BAR.SYNC.DEFER_BLOCKING 0x0 ;  /* 0x0000000000007b1d */ /* 0x000fe20000010000 */
[----:B------:R-:W-:-:S05]  /*0fd0*/  ISETP.GT.U32.AND P4, PT, R2, 0x3f, PT ;  /* 0x0000003f0200780c */ /* 0x000fca0003f84070 */
[----:B------:R-:W-:Y:S08]  /*0fe0*/  BSSY.RECONVERGENT B0, `(.L_x_29) ;  /* 0x000000e000007945 */ /* 0x000ff00003800200 */
[----:B------:R-:W-:Y:S05]  /*0ff0*/  @P4 BRA `(.L_x_30) ;  /* 0x0000000000304947 */ /* 0x000fea0003800000 */
[----:B------:R-:W-:Y:S02]  /*1000*/  IMAD.SHL.U32 R2, R8, 0x4, RZ ;  /* 0x0000000408027824 */ /* 0x000fe400078e00ff */
[----:B01234-:R-:W-:Y:S02]  /*1010*/  IMAD.SHL.U32 R11, R9, 0x4, RZ ;  /* 0x00000004090b7824 */ /* 0x01ffe400078e00ff */
        /* <DEDUP_REMOVED lines=10> */
.L_x_30:
[----:B------:R-:W-:Y:S05]  /*10c0*/  BSYNC.RECONVERGENT B0 ;  /* 0x0000000000007941 */ /* 0x000fea0003800200 */
.L_x_29:
[----:B------:R-:W-:Y:S06]  /*10d0*/  BAR.SYNC.DEFER_BLOCKING 0x0 ;  /* 0x0000000000007b1d */ /* 0x000fec0000010000 */
[----:B------:R-:W-:Y:S04]  /*10e0*/  BSSY.RECONVERGENT B0, `(.L_x_31) ;  /* 0x000000e000007945 */ /* 0x000fe80003800200 */
[----:B------:R-:W-:Y:S05]  /*10f0*/  @P3 BRA `(.L_x_32) ;  /* 0x0000000000303947 */ /* 0x000fea0003800000 */
[----:B------:R-:W-:Y:S02]  /*1100*/  IMAD.SHL.U32 R8, R8, 0x2, RZ ;  /* 0x0000000208087824 */ /* 0x000fe400078e00ff */
[----:B------:R-:W-:Y:S02]  /*1110*/  IMAD.SHL.U32 R9, R9, 0x2, RZ ;  /* 0x0000000209097824 */ /* 0x000fe400078e00ff */
[----:B01234-:R-:W-:-:S03]  /*1120*/  VIADD R3, R8, 0xffffffff ;  /* 0xffffffff08037836 */ /* 0x01ffc60000000000 */
        /* <DEDUP_REMOVED lines=9> */
.L_x_32:
[----:B------:R-:W-:Y:S05]  /*11c0*/  BSYNC.RECONVERGENT B0 ;  /* 0x0000000000007941 */ /* 0x000fea0003800200 */
.L_x_31:
[----:B------:R-:W-:Y:S06]  /*11d0*/  BAR.SYNC.DEFER_BLOCKING 0x0 ;  /* 0x0000000000007b1d */ /* 0x000fec0000010000 */
[----:B0-----:R-:W-:Y:S04]  /*11e0*/  @!P2 LDS R2, [R6] ;  /* 0x000000000602a984 */ /* 0x001fe80000000800 */
[----:B------:R-:W0:Y:S02]  /*11f0*/  @!P2 LDS R9, [R7+0x4] ;  /* 0x000004000709a984 */ /* 0x000e240000000800 */
[----:B0-----:R-:W-:-:S02]  /*1200*/  @!P2 IMAD.IADD R8, R2, 0x1, R9 ;  /* 0x000000010208a824 */ /* 0x001fc400078e0209 */
[----:B------:R-:W-:Y:S01]  /*1210*/  @!P2 STS [R6], R9 ;  /* 0x000000090600a388 */ /* 0x000fe20000000800 */
[----:B-1234-:R-:W0:Y:S03]  /*1220*/  LDC.64 R2, c[0x0][0x388] ;  /* 0x0000e200ff027b82 */ /* 0x01ee260000000a00 */
[----:B------:R-:W-:Y:S05]  /*1230*/  @!P2 STS [R7+0x4], R8 ;  /* 0x000004080700a388 */ /* 0x000fea0000000800 */
[----:B------:R-:W-:Y:S01]  /*1240*/  BAR.SYNC.DEFER_BLOCKING 0x0 ;  /* 0x0000000000007b1d */ /* 0x000fe20000010000 */
[----:B0-----:R-:W-:-:S05]  /*1250*/  IMAD.WIDE.U32 R2, R0, 0x4, R2 ;  /* 0x0000000400027825 */ /* 0x001fca00078e0002 */
[----:B------:R-:W0:Y:S04]  /*1260*/  @!P0 LDS R5, [R5] ;  /* 0x0000000005058984 */ /* 0x000e280000000800 */
[----:B0-----:R0:W-:Y:S01]  /*1270*/  @!P0 STG.E desc[UR6][R2.64], R5 ;  /* 0x0000000502008986 */ /* 0x0011e2000c101906 */
[----:B------:R-:W-:Y:S05]  /*1280*/  @P1 EXIT ;  /* 0x000000000000194d */ /* 0x000fea0003800000 */
[----:B0-----:R-:W0:Y:S04]  /*1290*/  LDS R5, [R4+0x400] ;  /* 0x0004000004057984 */ /* 0x001e280000000800 */
[----:B0-----:R-:W-:Y:S01]  /*12a0*/  STG.E desc[UR6][R2.64+0x400], R5 ;  /* 0x0004000502007986 */ /* 0x001fe2000c101906 */
[----:B------:R-:W-:Y:S05]  /*12b0*/  EXIT ;  /* 0x000000000000794d */ /* 0x000fea0003800000 */
.L_x_33:
        /* <DEDUP_REMOVED lines=12> */
.L_x_39:


//--------------------- .nv.shared._Z13scatterKernelImEvPT_S1_PjS2_ii --------------------------
	.section	.nv.shared._Z13scatterKernelImEvPT_S1_PjS2_ii,"aw",@nobits
	.sectionflags	@""
	.align	16
	.zero		1024


//--------------------- .nv.shared.reserved.0     --------------------------
	.section	.nv.shared.reserved.0,"aw",@nobits
	.weak		__nv_reservedSMEM_offset_0_alias
	.size		__nv_reservedSMEM_offset_0_alias, 0, 64
	.other		__nv_reservedSMEM_offset_0_alias,@"STO_CUDA_RESERVED_SHARED STV_DEFAULT"
__nv_reservedSMEM_offset_0_alias:
	.zero		0
	.zero		64


//--------------------- .nv.shared._Z17extractBitsKernelImEvPT_Pjij --------------------------
	.section	.nv.shared._Z17extractBitsKernelImEvPT_Pjij,"aw",@nobits
	.sectionflags	@""
	.align	16
	.zero		1024


//--------------------- .nv.shared._Z13scatterKernelIjEvPT_S1_PjS2_ii --------------------------
	.section	.nv.shared._Z13scatterKernelIjEvPT_S1_PjS2_ii,"aw",@nobits
	.sectionflags	@""
	.align	16
	.zero		1024


//--------------------- .nv.shared._Z17extractBitsKernelIjEvPT_Pjij --------------------------
	.section	.nv.shared._Z17extractBitsKernelIjEvPT_Pjij,"aw",@nobits
	.sectionflags	@""
	.align	16
	.zero		1024


//--------------------- .nv.shared._Z17addMultiBlockSumsPjS_ii --------------------------
	.section	.nv.shared._Z17addMultiBlockSumsPjS_ii,"aw",@nobits
	.sectionflags	@""
	.align	16
	.zero		1024


//--------------------- .nv.shared._Z15scanSingleBlockPjS_S_i --------------------------
	.section	.nv.shared._Z15scanSingleBlockPjS_S_i,"aw",@nobits
	.sectionflags	@""
	.align	16
	.zero		1024


//--------------------- .nv.constant0._Z13scatterKernelImEvPT_S1_PjS2_ii --------------------------
	.section	.nv.constant0._Z13scatterKernelImEvPT_S1_PjS2_ii,"a",@progbits
	.sectionflags	@""
	.align	4
.nv.constant0._Z13scatterKernelImEvPT_S1_PjS2_ii:
	.zero		936


//--------------------- .nv.constant0._Z17extractBitsKernelImEvPT_Pjij --------------------------
	.section	.nv.constant0._Z17extractBitsKernelImEvPT_Pjij,"a",@progbits
	.sectionflags	@""
	.align	4
.nv.constant0._Z17extractBitsKernelImEvPT_Pjij:
	.zero		920


//--------------------- .nv.constant0._Z13scatterKernelIjEvPT_S1_PjS2_ii --------------------------
	.section	.nv.constant0._Z13scatterKernelIjEvPT_S1_PjS2_ii,"a",@progbits
	.sectionflags	@""
	.align	4
.nv.constant0._Z13scatterKernelIjEvPT_S1_PjS2_ii:
	.zero		936


//--------------------- .nv.constant0._Z17extractBitsKernelIjEvPT_Pjij --------------------------
	.section	.nv.constant0._Z17extractBitsKernelIjEvPT_Pjij,"a",@progbits
	.sectionflags	@""
	.align	4
.nv.constant0._Z17extractBitsKernelIjEvPT_Pjij:
	.zero		920


//--------------------- .nv.constant0._Z17addMultiBlockSumsPjS_ii --------------------------
	.section	.nv.constant0._Z17addMultiBlockSumsPjS_ii,"a",@progbits
	.sectionflags	@""
	.align	4
.nv.constant0._Z17addMultiBlockSumsPjS_ii:
	.zero		920


//--------------------- .nv.constant0._Z15scanSingleBlockPjS_S_i --------------------------
	.section	.nv.constant0._Z15scanSingleBlockPjS_S_i,"a",@progbits
	.sectionflags	@""
	.align	4
.nv.constant0._Z15scanSingleBlockPjS_S_i:
	.zero		924


//--------------------- SYMBOLS --------------------------

	.type		.nv.reservedSmem.offset0,@object
	.size		.nv.reservedSmem.offset0,0x4
	.type		.nv.reservedSmem.cap,@object
	.size		.nv.reservedSmem.cap,0x4
